	.target	sm_90a

	.elftype	@"ET_EXEC"


//--------------------- .note.nv.tkinfo           --------------------------
	.section	.note.nv.tkinfo,"",@"SHT_NOTE"
	.sectionflags	@"SHF_NOTE_NV_TKINFO"
	.tkinfo
        /*0018*/ 	.word	0x00000002
        /*0030*/ 	.string	""
        /*0030*/ 	.string	"ptxas"
        /*0030*/ 	.string	"Cuda compilation tools, release 13.0, V13.0.88"
        /*0030*/ 	.string	"Build cuda_13.0.r13.0/compiler.36424714_0"
        /*0030*/ 	.string	"-arch sm_90a -m 64 "



//--------------------- .note.nv.cuinfo           --------------------------
	.section	.note.nv.cuinfo,"",@"SHT_NOTE"
	.sectionflags	@"SHF_NOTE_NV_CUINFO"
        /*0018*/ 	.short	0x0002
        /*001a*/ 	.short	0x005a
        /*001c*/ 	.short	0x0082
	.zero		2


//--------------------- .nv.info                  --------------------------
	.section	.nv.info,"",@"SHT_CUDA_INFO"
	.align	4


	//----- nvinfo : EIATTR_REGCOUNT
	.align		4
        /*0000*/ 	.byte	0x04, 0x2f
        /*0002*/ 	.short	(.L_12 - .L_11)
	.align		4
.L_11:
        /*0004*/ 	.word	index@(_ZN7cutlass13device_kernelINS_4conv6kernel13ConvUniversalINS1_16ConvProblemShapeILNS1_8OperatorE2ELi2EEENS1_10collective14CollectiveConvINS1_46MainloopSm90TmaGmmaWarpSpecializedImplicitGemmILS5_2ELi11ELi2EN4cute5tupleIJNSA_1CILi1EEESD_SD_EEENS1_36KernelImplicitTmaWarpSpecializedSm90ELi1EEENSB_IJNSC_ILi256EEENSB_IJNSC_ILi64EEEEEENSB_IJNSC_ILi32EEEEEEEEENS_10bfloat16_tESN_NSA_8TiledMMAINSA_8MMA_AtomIJNSA_4SM904GMMA27MMA_64x64x16_F32BF16BF16_SSILNSR_5MajorE1ELST_1ELNSR_7ScaleInE1ELSU_1EEEEEENSA_6LayoutISE_NSB_IJNSC_ILi0EEESY_SY_EEEEENSB_IJNSA_10UnderscoreES11_S11_EEEEENS7_6detail26Sm90ImplicitGemmTileTraitsINSA_13SM90_TMA_LOADENSA_14ComposedLayoutINSA_7SwizzleILi3ELi4ELi3EEENSA_18smem_ptr_flag_bitsILi16EEENSX_INSB_IJNSB_IJSI_NSC_ILi4EEEEEENSB_IJNSC_ILi8EEES1C_EEENSB_IJSD_NSC_ILi11EEEEEEEEENSB_IJNSB_IJSD_NSC_ILi2048EEEEEENSB_IJSI_NSC_ILi512EEEEEENSB_IJSY_NSC_ILi8192EEEEEEEEEEEEEvEENS15_INSA_20SM90_TMA_LOAD_IM2COLENS17_IS19_S1B_NSX_INSB_IJNSB_IJSI_SD_EEES1F_S1H_EEENSB_IJNSB_IJSD_SY_EEES1M_NSB_IJSY_S1J_EEEEEEEEEEvEEEENS_8epilogue10collective6detail29Sm90TmaWarpSpecializedAdapterINS24_15DefaultEpilogueISN_NSB_IJlNSB_IJSD_llEEESY_EEES29_NS23_6thread17LinearCombinationISN_Li1EffLNS2A_9ScaleType4KindE0ELNS_15FloatRoundStyleE2ESN_EENS_4gemm15EpilogueDefaultEEEEEvvEEEEvNT_6ParamsE)
        /*0008*/ 	.word	0x000000a8


	//----- nvinfo : EIATTR_FRAME_SIZE
	.align		4
.L_12:
        /*000c*/ 	.byte	0x04, 0x11
        /*000e*/ 	.short	(.L_14 - .L_13)
	.align		4
.L_13:
        /*0010*/ 	.word	index@(_ZN7cutlass13device_kernelINS_4conv6kernel13ConvUniversalINS1_16ConvProblemShapeILNS1_8OperatorE2ELi2EEENS1_10collective14CollectiveConvINS1_46MainloopSm90TmaGmmaWarpSpecializedImplicitGemmILS5_2ELi11ELi2EN4cute5tupleIJNSA_1CILi1EEESD_SD_EEENS1_36KernelImplicitTmaWarpSpecializedSm90ELi1EEENSB_IJNSC_ILi256EEENSB_IJNSC_ILi64EEEEEENSB_IJNSC_ILi32EEEEEEEEENS_10bfloat16_tESN_NSA_8TiledMMAINSA_8MMA_AtomIJNSA_4SM904GMMA27MMA_64x64x16_F32BF16BF16_SSILNSR_5MajorE1ELST_1ELNSR_7ScaleInE1ELSU_1EEEEEENSA_6LayoutISE_NSB_IJNSC_ILi0EEESY_SY_EEEEENSB_IJNSA_10UnderscoreES11_S11_EEEEENS7_6detail26Sm90ImplicitGemmTileTraitsINSA_13SM90_TMA_LOADENSA_14ComposedLayoutINSA_7SwizzleILi3ELi4ELi3EEENSA_18smem_ptr_flag_bitsILi16EEENSX_INSB_IJNSB_IJSI_NSC_ILi4EEEEEENSB_IJNSC_ILi8EEES1C_EEENSB_IJSD_NSC_ILi11EEEEEEEEENSB_IJNSB_IJSD_NSC_ILi2048EEEEEENSB_IJSI_NSC_ILi512EEEEEENSB_IJSY_NSC_ILi8192EEEEEEEEEEEEEvEENS15_INSA_20SM90_TMA_LOAD_IM2COLENS17_IS19_S1B_NSX_INSB_IJNSB_IJSI_SD_EEES1F_S1H_EEENSB_IJNSB_IJSD_SY_EEES1M_NSB_IJSY_S1J_EEEEEEEEEEvEEEENS_8epilogue10collective6detail29Sm90TmaWarpSpecializedAdapterINS24_15DefaultEpilogueISN_NSB_IJlNSB_IJSD_llEEESY_EEES29_NS23_6thread17LinearCombinationISN_Li1EffLNS2A_9ScaleType4KindE0ELNS_15FloatRoundStyleE2ESN_EENS_4gemm15EpilogueDefaultEEEEEvvEEEEvNT_6ParamsE)
        /*0014*/ 	.word	0x00000000


	//----- nvinfo : EIATTR_MIN_STACK_SIZE
	.align		4
.L_14:
        /*0018*/ 	.byte	0x04, 0x12
        /*001a*/ 	.short	(.L_16 - .L_15)
	.align		4
.L_15:
        /*001c*/ 	.word	index@(_ZN7cutlass13device_kernelINS_4conv6kernel13ConvUniversalINS1_16ConvProblemShapeILNS1_8OperatorE2ELi2EEENS1_10collective14CollectiveConvINS1_46MainloopSm90TmaGmmaWarpSpecializedImplicitGemmILS5_2ELi11ELi2EN4cute5tupleIJNSA_1CILi1EEESD_SD_EEENS1_36KernelImplicitTmaWarpSpecializedSm90ELi1EEENSB_IJNSC_ILi256EEENSB_IJNSC_ILi64EEEEEENSB_IJNSC_ILi32EEEEEEEEENS_10bfloat16_tESN_NSA_8TiledMMAINSA_8MMA_AtomIJNSA_4SM904GMMA27MMA_64x64x16_F32BF16BF16_SSILNSR_5MajorE1ELST_1ELNSR_7ScaleInE1ELSU_1EEEEEENSA_6LayoutISE_NSB_IJNSC_ILi0EEESY_SY_EEEEENSB_IJNSA_10UnderscoreES11_S11_EEEEENS7_6detail26Sm90ImplicitGemmTileTraitsINSA_13SM90_TMA_LOADENSA_14ComposedLayoutINSA_7SwizzleILi3ELi4ELi3EEENSA_18smem_ptr_flag_bitsILi16EEENSX_INSB_IJNSB_IJSI_NSC_ILi4EEEEEENSB_IJNSC_ILi8EEES1C_EEENSB_IJSD_NSC_ILi11EEEEEEEEENSB_IJNSB_IJSD_NSC_ILi2048EEEEEENSB_IJSI_NSC_ILi512EEEEEENSB_IJSY_NSC_ILi8192EEEEEEEEEEEEEvEENS15_INSA_20SM90_TMA_LOAD_IM2COLENS17_IS19_S1B_NSX_INSB_IJNSB_IJSI_SD_EEES1F_S1H_EEENSB_IJNSB_IJSD_SY_EEES1M_NSB_IJSY_S1J_EEEEEEEEEEvEEEENS_8epilogue10collective6detail29Sm90TmaWarpSpecializedAdapterINS24_15DefaultEpilogueISN_NSB_IJlNSB_IJSD_llEEESY_EEES29_NS23_6thread17LinearCombinationISN_Li1EffLNS2A_9ScaleType4KindE0ELNS_15FloatRoundStyleE2ESN_EENS_4gemm15EpilogueDefaultEEEEEvvEEEEvNT_6ParamsE)
        /*0020*/ 	.word	0x00000000
.L_16:


//--------------------- .nv.compat                --------------------------
	.section	.nv.compat,"",@"SHT_CUDA_COMPAT_INFO"
	.align	4
        /*0000*/ 	.byte	0x02, 0x09, 0x01, 0x00, 0x02, 0x02, 0x04, 0x00, 0x02, 0x05, 0x05, 0x00, 0x03, 0x07, 0x01, 0x01
        /*0010*/ 	.byte	0x02, 0x03, 0x01, 0x00, 0x02, 0x06, 0x01, 0x00, 0x04, 0x0b, 0x08, 0x00, 0x00, 0x00, 0x00, 0x00
        /*0020*/ 	.byte	0x00, 0x00, 0x00, 0x00


//--------------------- .nv.info._ZN7cutlass13device_kernelINS_4conv6kernel13ConvUniversalINS1_16ConvProblemShapeILNS1_8OperatorE2ELi2EEENS1_10collective14CollectiveConvINS1_46MainloopSm90TmaGmmaWarpSpecializedImplicitGemmILS5_2ELi11ELi2EN4cute5tupleIJNSA_1CILi1EEESD_SD_EEENS1_36KernelImplicitTmaWarpSpecializedSm90ELi1EEENSB_IJNSC_ILi256EEENSB_IJNSC_ILi64EEEEEENSB_IJNSC_ILi32EEEEEEEEENS_10bfloat16_tESN_NSA_8TiledMMAINSA_8MMA_AtomIJNSA_4SM904GMMA27MMA_64x64x16_F32BF16BF16_SSILNSR_5MajorE1ELST_1ELNSR_7ScaleInE1ELSU_1EEEEEENSA_6LayoutISE_NSB_IJNSC_ILi0EEESY_SY_EEEEENSB_IJNSA_10UnderscoreES11_S11_EEEEENS7_6detail26Sm90ImplicitGemmTileTraitsINSA_13SM90_TMA_LOADENSA_14ComposedLayoutINSA_7SwizzleILi3ELi4ELi3EEENSA_18smem_ptr_flag_bitsILi16EEENSX_INSB_IJNSB_IJSI_NSC_ILi4EEEEEENSB_IJNSC_ILi8EEES1C_EEENSB_IJSD_NSC_ILi11EEEEEEEEENSB_IJNSB_IJSD_NSC_ILi2048EEEEEENSB_IJSI_NSC_ILi512EEEEEENSB_IJSY_NSC_ILi8192EEEEEEEEEEEEEvEENS15_INSA_20SM90_TMA_LOAD_IM2COLENS17_IS19_S1B_NSX_INSB_IJNSB_IJSI_SD_EEES1F_S1H_EEENSB_IJNSB_IJSD_SY_EEES1M_NSB_IJSY_S1J_EEEEEEEEEEvEEEENS_8epilogue10collective6detail29Sm90TmaWarpSpecializedAdapterINS24_15DefaultEpilogueISN_NSB_IJlNSB_IJSD_llEEESY_EEES29_NS23_6thread17LinearCombinationISN_Li1EffLNS2A_9ScaleType4KindE0ELNS_15FloatRoundStyleE2ESN_EENS_4gemm15EpilogueDefaultEEEEEvvEEEEvNT_6ParamsE --------------------------
	.section	.nv.info._ZN7cutlass13device_kernelINS_4conv6kernel13ConvUniversalINS1_16ConvProblemShapeILNS1_8OperatorE2ELi2EEENS1_10collective14CollectiveConvINS1_46MainloopSm90TmaGmmaWarpSpecializedImplicitGemmILS5_2ELi11ELi2EN4cute5tupleIJNSA_1CILi1EEESD_SD_EEENS1_36KernelImplicitTmaWarpSpecializedSm90ELi1EEENSB_IJNSC_ILi256EEENSB_IJNSC_ILi64EEEEEENSB_IJNSC_ILi32EEEEEEEEENS_10bfloat16_tESN_NSA_8TiledMMAINSA_8MMA_AtomIJNSA_4SM904GMMA27MMA_64x64x16_F32BF16BF16_SSILNSR_5MajorE1ELST_1ELNSR_7ScaleInE1ELSU_1EEEEEENSA_6LayoutISE_NSB_IJNSC_ILi0EEESY_SY_EEEEENSB_IJNSA_10UnderscoreES11_S11_EEEEENS7_6detail26Sm90ImplicitGemmTileTraitsINSA_13SM90_TMA_LOADENSA_14ComposedLayoutINSA_7SwizzleILi3ELi4ELi3EEENSA_18smem_ptr_flag_bitsILi16EEENSX_INSB_IJNSB_IJSI_NSC_ILi4EEEEEENSB_IJNSC_ILi8EEES1C_EEENSB_IJSD_NSC_ILi11EEEEEEEEENSB_IJNSB_IJSD_NSC_ILi2048EEEEEENSB_IJSI_NSC_ILi512EEEEEENSB_IJSY_NSC_ILi8192EEEEEEEEEEEEEvEENS15_INSA_20SM90_TMA_LOAD_IM2COLENS17_IS19_S1B_NSX_INSB_IJNSB_IJSI_SD_EEES1F_S1H_EEENSB_IJNSB_IJSD_SY_EEES1M_NSB_IJSY_S1J_EEEEEEEEEEvEEEENS_8epilogue10collective6detail29Sm90TmaWarpSpecializedAdapterINS24_15DefaultEpilogueISN_NSB_IJlNSB_IJSD_llEEESY_EEES29_NS23_6thread17LinearCombinationISN_Li1EffLNS2A_9ScaleType4KindE0ELNS_15FloatRoundStyleE2ESN_EENS_4gemm15EpilogueDefaultEEEEEvvEEEEvNT_6ParamsE,"",@"SHT_CUDA_INFO"
	.sectionflags	@""
	.align	4


	//----- nvinfo : EIATTR_CUDA_API_VERSION
	.align		4
        /*0000*/ 	.byte	0x04, 0x37
        /*0002*/ 	.short	(.L_18 - .L_17)
.L_17:
        /*0004*/ 	.word	0x00000082


	//----- nvinfo : EIATTR_KPARAM_INFO
	.align		4
.L_18:
        /*0008*/ 	.byte	0x04, 0x17
        /*000a*/ 	.short	(.L_20 - .L_19)
.L_19:
        /*000c*/ 	.word	0x00000000
        /*0010*/ 	.short	0x0000
        /*0012*/ 	.short	0x0070
        /*0014*/ 	.byte	0x00, 0xf0, 0x01, 0x0e


	//----- nvinfo : EIATTR_SPARSE_MMA_MASK
	.align		4
.L_20:
        /*0018*/ 	.byte	0x03, 0x50
        /*001a*/ 	.short	0x0000


	//----- nvinfo : EIATTR_MAXREG_COUNT
	.align		4
        /*001c*/ 	.byte	0x03, 0x1b
        /*001e*/ 	.short	0x00ff


	//----- nvinfo : EIATTR_NUM_BARRIERS
	.align		4
        /*0020*/ 	.byte	0x02, 0x4c
        /*0022*/ 	.byte	0x01
	.zero		1


	//----- nvinfo : EIATTR_MERCURY_ISA_VERSION
	.align		4
        /*0024*/ 	.byte	0x03, 0x5f
        /*0026*/ 	.short	0x0101


	//----- nvinfo : EIATTR_COOP_GROUP_MASK_REGIDS
	.align		4
        /*0028*/ 	.byte	0x04, 0x29
        /*002a*/ 	.short	(.L_22 - .L_21)


	//   ....[0]....
.L_21:
        /*002c*/ 	.word	0xffffffff


	//   ....[1]....
        /*0030*/ 	.word	0xffffffff


	//   ....[2]....
        /*0034*/ 	.word	0xffffffff


	//----- nvinfo : EIATTR_COOP_GROUP_INSTR_OFFSETS
	.align		4
.L_22:
        /*0038*/ 	.byte	0x04, 0x28
        /*003a*/ 	.short	(.L_24 - .L_23)


	//   ....[0]....
.L_23:
        /*003c*/ 	.word	0x00000060


	//   ....[1]....
        /*0040*/ 	.word	0x00000070


	//   ....[2]....
        /*0044*/ 	.word	0x00000130


	//----- nvinfo : EIATTR_MBARRIER_INSTR_OFFSETS
	.align		4
.L_24:
        /*0048*/ 	.byte	0x04, 0x39
        /*004a*/ 	.short	(.L_26 - .L_25)


	//   ....[0]....
.L_25:
        /*004c*/ 	.word	0x00000270
        /*0050*/ 	.word	0x000000ff
        /*0054*/ 	.word	0x00037000
        /*0058*/ 	.short	0x0100
        /*005a*/ 	.byte	0x08
	.zero		1


	//   ....[1]....
        /*005c*/ 	.word	0x00000280
        /*0060*/ 	.word	0x000000ff
        /*0064*/ 	.word	0x00037058
        /*0068*/ 	.short	0x0100
        /*006a*/ 	.byte	0x08
	.zero		1


	//   ....[2]....
        /*006c*/ 	.word	0x00000290
        /*0070*/ 	.word	0x000000ff
        /*0074*/ 	.word	0x00037008
        /*0078*/ 	.short	0x0100
        /*007a*/ 	.byte	0x08
	.zero		1


	//   ....[3]....
        /*007c*/ 	.word	0x000002a0
        /*0080*/ 	.word	0x000000ff
        /*0084*/ 	.word	0x00037060
        /*0088*/ 	.short	0x0100
        /*008a*/ 	.byte	0x08
	.zero		1


	//   ....[4]....
        /*008c*/ 	.word	0x000002b0
        /*0090*/ 	.word	0x000000ff
        /*0094*/ 	.word	0x00037010
        /*0098*/ 	.short	0x0100
        /*009a*/ 	.byte	0x08
	.zero		1


	//   ....[5]....
        /*009c*/ 	.word	0x000002c0
        /*00a0*/ 	.word	0x000000ff
        /*00a4*/ 	.word	0x00037068
        /*00a8*/ 	.short	0x0100
        /*00aa*/ 	.byte	0x08
	.zero		1


	//   ....[6]....
        /*00ac*/ 	.word	0x000002d0
        /*00b0*/ 	.word	0x000000ff
        /*00b4*/ 	.word	0x00037018
        /*00b8*/ 	.short	0x0100
        /*00ba*/ 	.byte	0x08
	.zero		1


	//   ....[7]....
        /*00bc*/ 	.word	0x000002e0
        /*00c0*/ 	.word	0x000000ff
        /*00c4*/ 	.word	0x00037070
        /*00c8*/ 	.short	0x0100
        /*00ca*/ 	.byte	0x08
	.zero		1


	//   ....[8]....
        /*00cc*/ 	.word	0x000002f0
        /*00d0*/ 	.word	0x000000ff
        /*00d4*/ 	.word	0x00037020
        /*00d8*/ 	.short	0x0100
        /*00da*/ 	.byte	0x08
	.zero		1


	//   ....[9]....
        /*00dc*/ 	.word	0x00000300
        /*00e0*/ 	.word	0x000000ff
        /*00e4*/ 	.word	0x00037078
        /*00e8*/ 	.short	0x0100
        /*00ea*/ 	.byte	0x08
	.zero		1


	//   ....[10]....
        /*00ec*/ 	.word	0x00000310
        /*00f0*/ 	.word	0x000000ff
        /*00f4*/ 	.word	0x00037028
        /*00f8*/ 	.short	0x0100
        /*00fa*/ 	.byte	0x08
	.zero		1


	//   ....[11]....
        /*00fc*/ 	.word	0x00000320
        /*0100*/ 	.word	0x000000ff
        /*0104*/ 	.word	0x00037080
        /*0108*/ 	.short	0x0100
        /*010a*/ 	.byte	0x08
	.zero		1


	//   ....[12]....
        /*010c*/ 	.word	0x00000330
        /*0110*/ 	.word	0x000000ff
        /*0114*/ 	.word	0x00037030
        /*0118*/ 	.short	0x0100
        /*011a*/ 	.byte	0x08
	.zero		1


	//   ....[13]....
        /*011c*/ 	.word	0x00000340
        /*0120*/ 	.word	0x000000ff
        /*0124*/ 	.word	0x00037088
        /*0128*/ 	.short	0x0100
        /*012a*/ 	.byte	0x08
	.zero		1


	//   ....[14]....
        /*012c*/ 	.word	0x00000350
        /*0130*/ 	.word	0x000000ff
        /*0134*/ 	.word	0x00037038
        /*0138*/ 	.short	0x0100
        /*013a*/ 	.byte	0x08
	.zero		1


	//   ....[15]....
        /*013c*/ 	.word	0x00000360
        /*0140*/ 	.word	0x000000ff
        /*0144*/ 	.word	0x00037090
        /*0148*/ 	.short	0x0100
        /*014a*/ 	.byte	0x08
	.zero		1


	//   ....[16]....
        /*014c*/ 	.word	0x00000370
        /*0150*/ 	.word	0x000000ff
        /*0154*/ 	.word	0x00037040
        /*0158*/ 	.short	0x0100
        /*015a*/ 	.byte	0x08
	.zero		1


	//   ....[17]....
        /*015c*/ 	.word	0x00000380
        /*0160*/ 	.word	0x000000ff
        /*0164*/ 	.word	0x00037098
        /*0168*/ 	.short	0x0100
        /*016a*/ 	.byte	0x08
	.zero		1


	//   ....[18]....
        /*016c*/ 	.word	0x00000390
        /*0170*/ 	.word	0x000000ff
        /*0174*/ 	.word	0x00037048
        /*0178*/ 	.short	0x0100
        /*017a*/ 	.byte	0x08
	.zero		1


	//   ....[19]....
        /*017c*/ 	.word	0x000003a0
        /*0180*/ 	.word	0x000000ff
        /*0184*/ 	.word	0x000370a0
        /*0188*/ 	.short	0x0100
        /*018a*/ 	.byte	0x08
	.zero		1


	//   ....[20]....
        /*018c*/ 	.word	0x000003b0
        /*0190*/ 	.word	0x000000ff
        /*0194*/ 	.word	0x00037050
        /*0198*/ 	.short	0x0100
        /*019a*/ 	.byte	0x08
	.zero		1


	//   ....[21]....
        /*019c*/ 	.word	0x000003c0
        /*01a0*/ 	.word	0x000000ff
        /*01a4*/ 	.word	0x000370a8
        /*01a8*/ 	.short	0x0100
        /*01aa*/ 	.byte	0x08
	.zero		1


	//   ....[22]....
        /*01ac*/ 	.word	0x00001050
        /*01b0*/ 	.word	0x00000009
        /*01b4*/ 	.word	0x00037000
        /*01b8*/ 	.short	0x010a
        /*01ba*/ 	.byte	0x3f
	.zero		1


	//   ....[23]....
        /*01bc*/ 	.word	0x00001490
        /*01c0*/ 	.word	0x0000000a
        /*01c4*/ 	.word	0x00037000
        /*01c8*/ 	.short	0x010a
        /*01ca*/ 	.byte	0x3f
	.zero		1


	//   ....[24]....
        /*01cc*/ 	.word	0x00001790
        /*01d0*/ 	.word	0x000000ff
        /*01d4*/ 	.word	0x00000000
        /*01d8*/ 	.short	0x0101
        /*01da*/ 	.byte	0x07
	.zero		1


	//   ....[25]....
        /*01dc*/ 	.word	0x00001980
        /*01e0*/ 	.word	0x00000007
        /*01e4*/ 	.word	0x00000000
        /*01e8*/ 	.short	0x0101
        /*01ea*/ 	.byte	0x3f
	.zero		1


	//   ....[26]....
        /*01ec*/ 	.word	0x0000c490
        /*01f0*/ 	.word	0x00000004
        /*01f4*/ 	.word	0x00037058
        /*01f8*/ 	.short	0x010a
        /*01fa*/ 	.byte	0x3f
	.zero		1


	//   ....[27]....
        /*01fc*/ 	.word	0x0000cb20
        /*0200*/ 	.word	0x00000003
        /*0204*/ 	.word	0x00000000
        /*0208*/ 	.short	0x010a
        /*020a*/ 	.byte	0x3f
	.zero		1


	//   ....[28]....
        /*020c*/ 	.word	0x0000cbd0
        /*0210*/ 	.word	0x00000000
        /*0214*/ 	.word	0x00000000
        /*0218*/ 	.short	0x010a
        /*021a*/ 	.byte	0x3f
	.zero		1


	//   ....[29]....
        /*021c*/ 	.word	0x0000cc80
        /*0220*/ 	.word	0x00000000
        /*0224*/ 	.word	0x00000000
        /*0228*/ 	.short	0x010a
        /*022a*/ 	.byte	0x3f
	.zero		1


	//   ....[30]....
        /*022c*/ 	.word	0x0000cd30
        /*0230*/ 	.word	0x00000000
        /*0234*/ 	.word	0x00000000
        /*0238*/ 	.short	0x010a
        /*023a*/ 	.byte	0x3f
	.zero		1


	//   ....[31]....
        /*023c*/ 	.word	0x0000cde0
        /*0240*/ 	.word	0x00000000
        /*0244*/ 	.word	0x00000000
        /*0248*/ 	.short	0x010a
        /*024a*/ 	.byte	0x3f
	.zero		1


	//   ....[32]....
        /*024c*/ 	.word	0x0000ce90
        /*0250*/ 	.word	0x00000000
        /*0254*/ 	.word	0x00000000
        /*0258*/ 	.short	0x010a
        /*025a*/ 	.byte	0x3f
	.zero		1


	//   ....[33]....
        /*025c*/ 	.word	0x0000cf40
        /*0260*/ 	.word	0x00000000
        /*0264*/ 	.word	0x00000000
        /*0268*/ 	.short	0x010a
        /*026a*/ 	.byte	0x3f
	.zero		1


	//   ....[34]....
        /*026c*/ 	.word	0x0000cff0
        /*0270*/ 	.word	0x00000000
        /*0274*/ 	.word	0x00000000
        /*0278*/ 	.short	0x010a
        /*027a*/ 	.byte	0x3f
	.zero		1


	//   ....[35]....
        /*027c*/ 	.word	0x0000d0a0
        /*0280*/ 	.word	0x00000000
        /*0284*/ 	.word	0x00000000
        /*0288*/ 	.short	0x010a
        /*028a*/ 	.byte	0x3f
	.zero		1


	//   ....[36]....
        /*028c*/ 	.word	0x0000d150
        /*0290*/ 	.word	0x00000000
        /*0294*/ 	.word	0x00000000
        /*0298*/ 	.short	0x010a
        /*029a*/ 	.byte	0x3f
	.zero		1


	//   ....[37]....
        /*029c*/ 	.word	0x0000d200
        /*02a0*/ 	.word	0x00000007
        /*02a4*/ 	.word	0x00000000
        /*02a8*/ 	.short	0x010a
        /*02aa*/ 	.byte	0x3f
	.zero		1


	//----- nvinfo : EIATTR_NUM_MBARRIERS
	.align		4
.L_26:
        /*02ac*/ 	.byte	0x03, 0x38
        /*02ae*/ 	.short	0x0016


	//----- nvinfo : EIATTR_EXIT_INSTR_OFFSETS
	.align		4
        /*02b0*/ 	.byte	0x04, 0x1c
        /*02b2*/ 	.short	(.L_28 - .L_27)


	//   ....[0]....
.L_27:
        /*02b4*/ 	.word	0x00000b80


	//   ....[1]....
        /*02b8*/ 	.word	0x00001b70


	//   ....[2]....
        /*02bc*/ 	.word	0x00001c70


	//   ....[3]....
        /*02c0*/ 	.word	0x00009020


	//   ....[4]....
        /*02c4*/ 	.word	0x00009060


	//   ....[5]....
        /*02c8*/ 	.word	0x0000c270


	//   ....[6]....
        /*02cc*/ 	.word	0x0000c2b0


	//   ....[7]....
        /*02d0*/ 	.word	0x0000c2d0


	//   ....[8]....
        /*02d4*/ 	.word	0x0000ca10


	//   ....[9]....
        /*02d8*/ 	.word	0x0000d230


	//----- nvinfo : EIATTR_MAX_THREADS
	.align		4
.L_28:
        /*02dc*/ 	.byte	0x04, 0x05
        /*02de*/ 	.short	(.L_30 - .L_29)
.L_29:
        /*02e0*/ 	.word	0x00000100
        /*02e4*/ 	.word	0x00000001
        /*02e8*/ 	.word	0x00000001


	//----- nvinfo : EIATTR_CRS_STACK_SIZE
	.align		4
.L_30:
        /*02ec*/ 	.byte	0x04, 0x1e
        /*02ee*/ 	.short	(.L_32 - .L_31)
.L_31:
        /*02f0*/ 	.word	0x00000000


	//----- nvinfo : EIATTR_CBANK_PARAM_SIZE
	.align		4
.L_32:
        /*02f4*/ 	.byte	0x03, 0x19
        /*02f6*/ 	.short	0x03f0


	//----- nvinfo : EIATTR_PARAM_CBANK
	.align		4
        /*02f8*/ 	.byte	0x04, 0x0a
        /*02fa*/ 	.short	(.L_34 - .L_33)
	.align		4
.L_33:
        /*02fc*/ 	.word	index@(.nv.constant0._ZN7cutlass13device_kernelINS_4conv6kernel13ConvUniversalINS1_16ConvProblemShapeILNS1_8OperatorE2ELi2EEENS1_10collective14CollectiveConvINS1_46MainloopSm90TmaGmmaWarpSpecializedImplicitGemmILS5_2ELi11ELi2EN4cute5tupleIJNSA_1CILi1EEESD_SD_EEENS1_36KernelImplicitTmaWarpSpecializedSm90ELi1EEENSB_IJNSC_ILi256EEENSB_IJNSC_ILi64EEEEEENSB_IJNSC_ILi32EEEEEEEEENS_10bfloat16_tESN_NSA_8TiledMMAINSA_8MMA_AtomIJNSA_4SM904GMMA27MMA_64x64x16_F32BF16BF16_SSILNSR_5MajorE1ELST_1ELNSR_7ScaleInE1ELSU_1EEEEEENSA_6LayoutISE_NSB_IJNSC_ILi0EEESY_SY_EEEEENSB_IJNSA_10UnderscoreES11_S11_EEEEENS7_6detail26Sm90ImplicitGemmTileTraitsINSA_13SM90_TMA_LOADENSA_14ComposedLayoutINSA_7SwizzleILi3ELi4ELi3EEENSA_18smem_ptr_flag_bitsILi16EEENSX_INSB_IJNSB_IJSI_NSC_ILi4EEEEEENSB_IJNSC_ILi8EEES1C_EEENSB_IJSD_NSC_ILi11EEEEEEEEENSB_IJNSB_IJSD_NSC_ILi2048EEEEEENSB_IJSI_NSC_ILi512EEEEEENSB_IJSY_NSC_ILi8192EEEEEEEEEEEEEvEENS15_INSA_20SM90_TMA_LOAD_IM2COLENS17_IS19_S1B_NSX_INSB_IJNSB_IJSI_SD_EEES1F_S1H_EEENSB_IJNSB_IJSD_SY_EEES1M_NSB_IJSY_S1J_EEEEEEEEEEvEEEENS_8epilogue10collective6detail29Sm90TmaWarpSpecializedAdapterINS24_15DefaultEpilogueISN_NSB_IJlNSB_IJSD_llEEESY_EEES29_NS23_6thread17LinearCombinationISN_Li1EffLNS2A_9ScaleType4KindE0ELNS_15FloatRoundStyleE2ESN_EENS_4gemm15EpilogueDefaultEEEEEvvEEEEvNT_6ParamsE)
        /*0300*/ 	.short	0x0210
        /*0302*/ 	.short	0x03f0


	//----- nvinfo : EIATTR_SW_WAR
	.align		4
.L_34:
        /*0304*/ 	.byte	0x04, 0x36
        /*0306*/ 	.short	(.L_36 - .L_35)
.L_35:
        /*0308*/ 	.word	0x00000008
.L_36:


//--------------------- .nv.callgraph             --------------------------
	.section	.nv.callgraph,"",@"SHT_CUDA_CALLGRAPH"
	.align	4
	.sectionentsize	8
	.align		4
        /*0000*/ 	.word	0x00000000
	.align		4
        /*0004*/ 	.word	0xffffffff
	.align		4
        /*0008*/ 	.word	0x00000000
	.align		4
        /*000c*/ 	.word	0xfffffffe
	.align		4
        /*0010*/ 	.word	0x00000000
	.align		4
        /*0014*/ 	.word	0xfffffffd
	.align		4
        /*0018*/ 	.word	0x00000000
	.align		4
        /*001c*/ 	.word	0xfffffffc


//--------------------- .nv.constant4             --------------------------
	.section	.nv.constant4,"a",@progbits
	.align	8
	.align		8
.nv.constant4:
        /*0000*/ 	.dword	_ZN39_INTERNAL_9ff13d56_4_k_cu_012083fc_27974cuda3std3__45__cpo5beginE
	.align		8
        /*0008*/ 	.dword	_ZN39_INTERNAL_9ff13d56_4_k_cu_012083fc_27974cuda3std3__45__cpo3endE
	.align		8
        /*0010*/ 	.dword	_ZN39_INTERNAL_9ff13d56_4_k_cu_012083fc_27974cuda3std3__45__cpo6cbeginE
	.align		8
        /*0018*/ 	.dword	_ZN39_INTERNAL_9ff13d56_4_k_cu_012083fc_27974cuda3std3__45__cpo4cendE
	.align		8
        /*0020*/ 	.dword	_ZN39_INTERNAL_9ff13d56_4_k_cu_012083fc_27974cuda3std3__441_GLOBAL__N__9ff13d56_4_k_cu_012083fc_27976ignoreE
	.align		8
        /*0028*/ 	.dword	_ZN39_INTERNAL_9ff13d56_4_k_cu_012083fc_27974cuda3std3__419piecewise_constructE
	.align		8
        /*0030*/ 	.dword	_ZN39_INTERNAL_9ff13d56_4_k_cu_012083fc_27974cuda3std3__48in_placeE
	.align		8
        /*0038*/ 	.dword	_ZN39_INTERNAL_9ff13d56_4_k_cu_012083fc_27974cuda3std6ranges3__45__cpo4swapE
	.align		8
        /*0040*/ 	.dword	_ZN39_INTERNAL_9ff13d56_4_k_cu_012083fc_27974cuda3std6ranges3__45__cpo9iter_moveE
	.align		8
        /*0048*/ 	.dword	_ZN39_INTERNAL_9ff13d56_4_k_cu_012083fc_27974cute7productE
	.align		8
        /*0050*/ 	.dword	_ZN39_INTERNAL_9ff13d56_4_k_cu_012083fc_27974cute1_E


//--------------------- .text._ZN7cutlass13device_kernelINS_4conv6kernel13ConvUniversalINS1_16ConvProblemShapeILNS1_8OperatorE2ELi2EEENS1_10collective14CollectiveConvINS1_46MainloopSm90TmaGmmaWarpSpecializedImplicitGemmILS5_2ELi11ELi2EN4cute5tupleIJNSA_1CILi1EEESD_SD_EEENS1_36KernelImplicitTmaWarpSpecializedSm90ELi1EEENSB_IJNSC_ILi256EEENSB_IJNSC_ILi64EEEEEENSB_IJNSC_ILi32EEEEEEEEENS_10bfloat16_tESN_NSA_8TiledMMAINSA_8MMA_AtomIJNSA_4SM904GMMA27MMA_64x64x16_F32BF16BF16_SSILNSR_5MajorE1ELST_1ELNSR_7ScaleInE1ELSU_1EEEEEENSA_6LayoutISE_NSB_IJNSC_ILi0EEESY_SY_EEEEENSB_IJNSA_10UnderscoreES11_S11_EEEEENS7_6detail26Sm90ImplicitGemmTileTraitsINSA_13SM90_TMA_LOADENSA_14ComposedLayoutINSA_7SwizzleILi3ELi4ELi3EEENSA_18smem_ptr_flag_bitsILi16EEENSX_INSB_IJNSB_IJSI_NSC_ILi4EEEEEENSB_IJNSC_ILi8EEES1C_EEENSB_IJSD_NSC_ILi11EEEEEEEEENSB_IJNSB_IJSD_NSC_ILi2048EEEEEENSB_IJSI_NSC_ILi512EEEEEENSB_IJSY_NSC_ILi8192EEEEEEEEEEEEEvEENS15_INSA_20SM90_TMA_LOAD_IM2COLENS17_IS19_S1B_NSX_INSB_IJNSB_IJSI_SD_EEES1F_S1H_EEENSB_IJNSB_IJSD_SY_EEES1M_NSB_IJSY_S1J_EEEEEEEEEEvEEEENS_8epilogue10collective6detail29Sm90TmaWarpSpecializedAdapterINS24_15DefaultEpilogueISN_NSB_IJlNSB_IJSD_llEEESY_EEES29_NS23_6thread17LinearCombinationISN_Li1EffLNS2A_9ScaleType4KindE0ELNS_15FloatRoundStyleE2ESN_EENS_4gemm15EpilogueDefaultEEEEEvvEEEEvNT_6ParamsE --------------------------
	.section	.text._ZN7cutlass13device_kernelINS_4conv6kernel13ConvUniversalINS1_16ConvProblemShapeILNS1_8OperatorE2ELi2EEENS1_10collective14CollectiveConvINS1_46MainloopSm90TmaGmmaWarpSpecializedImplicitGemmILS5_2ELi11ELi2EN4cute5tupleIJNSA_1CILi1EEESD_SD_EEENS1_36KernelImplicitTmaWarpSpecializedSm90ELi1EEENSB_IJNSC_ILi256EEENSB_IJNSC_ILi64EEEEEENSB_IJNSC_ILi32EEEEEEEEENS_10bfloat16_tESN_NSA_8TiledMMAINSA_8MMA_AtomIJNSA_4SM904GMMA27MMA_64x64x16_F32BF16BF16_SSILNSR_5MajorE1ELST_1ELNSR_7ScaleInE1ELSU_1EEEEEENSA_6LayoutISE_NSB_IJNSC_ILi0EEESY_SY_EEEEENSB_IJNSA_10UnderscoreES11_S11_EEEEENS7_6detail26Sm90ImplicitGemmTileTraitsINSA_13SM90_TMA_LOADENSA_14ComposedLayoutINSA_7SwizzleILi3ELi4ELi3EEENSA_18smem_ptr_flag_bitsILi16EEENSX_INSB_IJNSB_IJSI_NSC_ILi4EEEEEENSB_IJNSC_ILi8EEES1C_EEENSB_IJSD_NSC_ILi11EEEEEEEEENSB_IJNSB_IJSD_NSC_ILi2048EEEEEENSB_IJSI_NSC_ILi512EEEEEENSB_IJSY_NSC_ILi8192EEEEEEEEEEEEEvEENS15_INSA_20SM90_TMA_LOAD_IM2COLENS17_IS19_S1B_NSX_INSB_IJNSB_IJSI_SD_EEES1F_S1H_EEENSB_IJNSB_IJSD_SY_EEES1M_NSB_IJSY_S1J_EEEEEEEEEEvEEEENS_8epilogue10collective6detail29Sm90TmaWarpSpecializedAdapterINS24_15DefaultEpilogueISN_NSB_IJlNSB_IJSD_llEEESY_EEES29_NS23_6thread17LinearCombinationISN_Li1EffLNS2A_9ScaleType4KindE0ELNS_15FloatRoundStyleE2ESN_EENS_4gemm15EpilogueDefaultEEEEEvvEEEEvNT_6ParamsE,"ax",@progbits
	.align	128
.text._ZN7cutlass13device_kernelINS_4conv6kernel13ConvUniversalINS1_16ConvProblemShapeILNS1_8OperatorE2ELi2EEENS1_10collective14CollectiveConvINS1_46MainloopSm90TmaGmmaWarpSpecializedImplicitGemmILS5_2ELi11ELi2EN4cute5tupleIJNSA_1CILi1EEESD_SD_EEENS1_36KernelImplicitTmaWarpSpecializedSm90ELi1EEENSB_IJNSC_ILi256EEENSB_IJNSC_ILi64EEEEEENSB_IJNSC_ILi32EEEEEEEEENS_10bfloat16_tESN_NSA_8TiledMMAINSA_8MMA_AtomIJNSA_4SM904GMMA27MMA_64x64x16_F32BF16BF16_SSILNSR_5MajorE1ELST_1ELNSR_7ScaleInE1ELSU_1EEEEEENSA_6LayoutISE_NSB_IJNSC_ILi0EEESY_SY_EEEEENSB_IJNSA_10UnderscoreES11_S11_EEEEENS7_6detail26Sm90ImplicitGemmTileTraitsINSA_13SM90_TMA_LOADENSA_14ComposedLayoutINSA_7SwizzleILi3ELi4ELi3EEENSA_18smem_ptr_flag_bitsILi16EEENSX_INSB_IJNSB_IJSI_NSC_ILi4EEEEEENSB_IJNSC_ILi8EEES1C_EEENSB_IJSD_NSC_ILi11EEEEEEEEENSB_IJNSB_IJSD_NSC_ILi2048EEEEEENSB_IJSI_NSC_ILi512EEEEEENSB_IJSY_NSC_ILi8192EEEEEEEEEEEEEvEENS15_INSA_20SM90_TMA_LOAD_IM2COLENS17_IS19_S1B_NSX_INSB_IJNSB_IJSI_SD_EEES1F_S1H_EEENSB_IJNSB_IJSD_SY_EEES1M_NSB_IJSY_S1J_EEEEEEEEEEvEEEENS_8epilogue10collective6detail29Sm90TmaWarpSpecializedAdapterINS24_15DefaultEpilogueISN_NSB_IJlNSB_IJSD_llEEESY_EEES29_NS23_6thread17LinearCombinationISN_Li1EffLNS2A_9ScaleType4KindE0ELNS_15FloatRoundStyleE2ESN_EENS_4gemm15EpilogueDefaultEEEEEvvEEEEvNT_6ParamsE:
        .type           _ZN7cutlass13device_kernelINS_4conv6kernel13ConvUniversalINS1_16ConvProblemShapeILNS1_8OperatorE2ELi2EEENS1_10collective14CollectiveConvINS1_46MainloopSm90TmaGmmaWarpSpecializedImplicitGemmILS5_2ELi11ELi2EN4cute5tupleIJNSA_1CILi1EEESD_SD_EEENS1_36KernelImplicitTmaWarpSpecializedSm90ELi1EEENSB_IJNSC_ILi256EEENSB_IJNSC_ILi64EEEEEENSB_IJNSC_ILi32EEEEEEEEENS_10bfloat16_tESN_NSA_8TiledMMAINSA_8MMA_AtomIJNSA_4SM904GMMA27MMA_64x64x16_F32BF16BF16_SSILNSR_5MajorE1ELST_1ELNSR_7ScaleInE1ELSU_1EEEEEENSA_6LayoutISE_NSB_IJNSC_ILi0EEESY_SY_EEEEENSB_IJNSA_10UnderscoreES11_S11_EEEEENS7_6detail26Sm90ImplicitGemmTileTraitsINSA_13SM90_TMA_LOADENSA_14ComposedLayoutINSA_7SwizzleILi3ELi4ELi3EEENSA_18smem_ptr_flag_bitsILi16EEENSX_INSB_IJNSB_IJSI_NSC_ILi4EEEEEENSB_IJNSC_ILi8EEES1C_EEENSB_IJSD_NSC_ILi11EEEEEEEEENSB_IJNSB_IJSD_NSC_ILi2048EEEEEENSB_IJSI_NSC_ILi512EEEEEENSB_IJSY_NSC_ILi8192EEEEEEEEEEEEEvEENS15_INSA_20SM90_TMA_LOAD_IM2COLENS17_IS19_S1B_NSX_INSB_IJNSB_IJSI_SD_EEES1F_S1H_EEENSB_IJNSB_IJSD_SY_EEES1M_NSB_IJSY_S1J_EEEEEEEEEEvEEEENS_8epilogue10collective6detail29Sm90TmaWarpSpecializedAdapterINS24_15DefaultEpilogueISN_NSB_IJlNSB_IJSD_llEEESY_EEES29_NS23_6thread17LinearCombinationISN_Li1EffLNS2A_9ScaleType4KindE0ELNS_15FloatRoundStyleE2ESN_EENS_4gemm15EpilogueDefaultEEEEEvvEEEEvNT_6ParamsE,@function
        .size           _ZN7cutlass13device_kernelINS_4conv6kernel13ConvUniversalINS1_16ConvProblemShapeILNS1_8OperatorE2ELi2EEENS1_10collective14CollectiveConvINS1_46MainloopSm90TmaGmmaWarpSpecializedImplicitGemmILS5_2ELi11ELi2EN4cute5tupleIJNSA_1CILi1EEESD_SD_EEENS1_36KernelImplicitTmaWarpSpecializedSm90ELi1EEENSB_IJNSC_ILi256EEENSB_IJNSC_ILi64EEEEEENSB_IJNSC_ILi32EEEEEEEEENS_10bfloat16_tESN_NSA_8TiledMMAINSA_8MMA_AtomIJNSA_4SM904GMMA27MMA_64x64x16_F32BF16BF16_SSILNSR_5MajorE1ELST_1ELNSR_7ScaleInE1ELSU_1EEEEEENSA_6LayoutISE_NSB_IJNSC_ILi0EEESY_SY_EEEEENSB_IJNSA_10UnderscoreES11_S11_EEEEENS7_6detail26Sm90ImplicitGemmTileTraitsINSA_13SM90_TMA_LOADENSA_14ComposedLayoutINSA_7SwizzleILi3ELi4ELi3EEENSA_18smem_ptr_flag_bitsILi16EEENSX_INSB_IJNSB_IJSI_NSC_ILi4EEEEEENSB_IJNSC_ILi8EEES1C_EEENSB_IJSD_NSC_ILi11EEEEEEEEENSB_IJNSB_IJSD_NSC_ILi2048EEEEEENSB_IJSI_NSC_ILi512EEEEEENSB_IJSY_NSC_ILi8192EEEEEEEEEEEEEvEENS15_INSA_20SM90_TMA_LOAD_IM2COLENS17_IS19_S1B_NSX_INSB_IJNSB_IJSI_SD_EEES1F_S1H_EEENSB_IJNSB_IJSD_SY_EEES1M_NSB_IJSY_S1J_EEEEEEEEEEvEEEENS_8epilogue10collective6detail29Sm90TmaWarpSpecializedAdapterINS24_15DefaultEpilogueISN_NSB_IJlNSB_IJSD_llEEESY_EEES29_NS23_6thread17LinearCombinationISN_Li1EffLNS2A_9ScaleType4KindE0ELNS_15FloatRoundStyleE2ESN_EENS_4gemm15EpilogueDefaultEEEEEvvEEEEvNT_6ParamsE,(.L_x_261 - _ZN7cutlass13device_kernelINS_4conv6kernel13ConvUniversalINS1_16ConvProblemShapeILNS1_8OperatorE2ELi2EEENS1_10collective14CollectiveConvINS1_46MainloopSm90TmaGmmaWarpSpecializedImplicitGemmILS5_2ELi11ELi2EN4cute5tupleIJNSA_1CILi1EEESD_SD_EEENS1_36KernelImplicitTmaWarpSpecializedSm90ELi1EEENSB_IJNSC_ILi256EEENSB_IJNSC_ILi64EEEEEENSB_IJNSC_ILi32EEEEEEEEENS_10bfloat16_tESN_NSA_8TiledMMAINSA_8MMA_AtomIJNSA_4SM904GMMA27MMA_64x64x16_F32BF16BF16_SSILNSR_5MajorE1ELST_1ELNSR_7ScaleInE1ELSU_1EEEEEENSA_6LayoutISE_NSB_IJNSC_ILi0EEESY_SY_EEEEENSB_IJNSA_10UnderscoreES11_S11_EEEEENS7_6detail26Sm90ImplicitGemmTileTraitsINSA_13SM90_TMA_LOADENSA_14ComposedLayoutINSA_7SwizzleILi3ELi4ELi3EEENSA_18smem_ptr_flag_bitsILi16EEENSX_INSB_IJNSB_IJSI_NSC_ILi4EEEEEENSB_IJNSC_ILi8EEES1C_EEENSB_IJSD_NSC_ILi11EEEEEEEEENSB_IJNSB_IJSD_NSC_ILi2048EEEEEENSB_IJSI_NSC_ILi512EEEEEENSB_IJSY_NSC_ILi8192EEEEEEEEEEEEEvEENS15_INSA_20SM90_TMA_LOAD_IM2COLENS17_IS19_S1B_NSX_INSB_IJNSB_IJSI_SD_EEES1F_S1H_EEENSB_IJNSB_IJSD_SY_EEES1M_NSB_IJSY_S1J_EEEEEEEEEEvEEEENS_8epilogue10collective6detail29Sm90TmaWarpSpecializedAdapterINS24_15DefaultEpilogueISN_NSB_IJlNSB_IJSD_llEEESY_EEES29_NS23_6thread17LinearCombinationISN_Li1EffLNS2A_9ScaleType4KindE0ELNS_15FloatRoundStyleE2ESN_EENS_4gemm15EpilogueDefaultEEEEEvvEEEEvNT_6ParamsE)
        .other          _ZN7cutlass13device_kernelINS_4conv6kernel13ConvUniversalINS1_16ConvProblemShapeILNS1_8OperatorE2ELi2EEENS1_10collective14CollectiveConvINS1_46MainloopSm90TmaGmmaWarpSpecializedImplicitGemmILS5_2ELi11ELi2EN4cute5tupleIJNSA_1CILi1EEESD_SD_EEENS1_36KernelImplicitTmaWarpSpecializedSm90ELi1EEENSB_IJNSC_ILi256EEENSB_IJNSC_ILi64EEEEEENSB_IJNSC_ILi32EEEEEEEEENS_10bfloat16_tESN_NSA_8TiledMMAINSA_8MMA_AtomIJNSA_4SM904GMMA27MMA_64x64x16_F32BF16BF16_SSILNSR_5MajorE1ELST_1ELNSR_7ScaleInE1ELSU_1EEEEEENSA_6LayoutISE_NSB_IJNSC_ILi0EEESY_SY_EEEEENSB_IJNSA_10UnderscoreES11_S11_EEEEENS7_6detail26Sm90ImplicitGemmTileTraitsINSA_13SM90_TMA_LOADENSA_14ComposedLayoutINSA_7SwizzleILi3ELi4ELi3EEENSA_18smem_ptr_flag_bitsILi16EEENSX_INSB_IJNSB_IJSI_NSC_ILi4EEEEEENSB_IJNSC_ILi8EEES1C_EEENSB_IJSD_NSC_ILi11EEEEEEEEENSB_IJNSB_IJSD_NSC_ILi2048EEEEEENSB_IJSI_NSC_ILi512EEEEEENSB_IJSY_NSC_ILi8192EEEEEEEEEEEEEvEENS15_INSA_20SM90_TMA_LOAD_IM2COLENS17_IS19_S1B_NSX_INSB_IJNSB_IJSI_SD_EEES1F_S1H_EEENSB_IJNSB_IJSD_SY_EEES1M_NSB_IJSY_S1J_EEEEEEEEEEvEEEENS_8epilogue10collective6detail29Sm90TmaWarpSpecializedAdapterINS24_15DefaultEpilogueISN_NSB_IJlNSB_IJSD_llEEESY_EEES29_NS23_6thread17LinearCombinationISN_Li1EffLNS2A_9ScaleType4KindE0ELNS_15FloatRoundStyleE2ESN_EENS_4gemm15EpilogueDefaultEEEEEvvEEEEvNT_6ParamsE,@"STO_CUDA_ENTRY STV_DEFAULT"
_ZN7cutlass13device_kernelINS_4conv6kernel13ConvUniversalINS1_16ConvProblemShapeILNS1_8OperatorE2ELi2EEENS1_10collective14CollectiveConvINS1_46MainloopSm90TmaGmmaWarpSpecializedImplicitGemmILS5_2ELi11ELi2EN4cute5tupleIJNSA_1CILi1EEESD_SD_EEENS1_36KernelImplicitTmaWarpSpecializedSm90ELi1EEENSB_IJNSC_ILi256EEENSB_IJNSC_ILi64EEEEEENSB_IJNSC_ILi32EEEEEEEEENS_10bfloat16_tESN_NSA_8TiledMMAINSA_8MMA_AtomIJNSA_4SM904GMMA27MMA_64x64x16_F32BF16BF16_SSILNSR_5MajorE1ELST_1ELNSR_7ScaleInE1ELSU_1EEEEEENSA_6LayoutISE_NSB_IJNSC_ILi0EEESY_SY_EEEEENSB_IJNSA_10UnderscoreES11_S11_EEEEENS7_6detail26Sm90ImplicitGemmTileTraitsINSA_13SM90_TMA_LOADENSA_14ComposedLayoutINSA_7SwizzleILi3ELi4ELi3EEENSA_18smem_ptr_flag_bitsILi16EEENSX_INSB_IJNSB_IJSI_NSC_ILi4EEEEEENSB_IJNSC_ILi8EEES1C_EEENSB_IJSD_NSC_ILi11EEEEEEEEENSB_IJNSB_IJSD_NSC_ILi2048EEEEEENSB_IJSI_NSC_ILi512EEEEEENSB_IJSY_NSC_ILi8192EEEEEEEEEEEEEvEENS15_INSA_20SM90_TMA_LOAD_IM2COLENS17_IS19_S1B_NSX_INSB_IJNSB_IJSI_SD_EEES1F_S1H_EEENSB_IJNSB_IJSD_SY_EEES1M_NSB_IJSY_S1J_EEEEEEEEEEvEEEENS_8epilogue10collective6detail29Sm90TmaWarpSpecializedAdapterINS24_15DefaultEpilogueISN_NSB_IJlNSB_IJSD_llEEESY_EEES29_NS23_6thread17LinearCombinationISN_Li1EffLNS2A_9ScaleType4KindE0ELNS_15FloatRoundStyleE2ESN_EENS_4gemm15EpilogueDefaultEEEEEvvEEEEvNT_6ParamsE:
[----:B------:R-:W-:Y:S01]  /*0000*/  LDC R1, c[0x0][0x28] ;  /* 0x00000a00ff017b82 */ /* 0x000fe20000000800 */
[----:B------:R-:W0:Y:S01]  /*0010*/  S2R R13, SR_TID.X ;  /* 0x00000000000d7919 */ /* 0x000e220000002100 */
[----:B------:R-:W-:Y:S01]  /*0020*/  ELECT P0, URZ, PT ;  /* 0x00000000003f782f */ /* 0x000fe20003800000 */
[----:B------:R-:W-:Y:S01]  /*0030*/  BSSY B0, `(.L_x_0) ;  /* 0x000000f000007945 */ /* 0x000fe20003800000 */
[--C-:B0-----:R-:W-:Y:S02]  /*0040*/  SHF.R.U32.HI R0, RZ, 0x5, R13.reuse ;  /* 0x00000005ff007819 */ /* 0x101fe4000001160d */
[----:B------:R-:W-:-:S03]  /*0050*/  SHF.R.U32.HI R3, RZ, 0x7, R13 ;  /* 0x00000007ff037819 */ /* 0x000fc6000001160d */
[----:B------:R-:W0:Y:S04]  /*0060*/  SHFL.IDX PT, R2, R0, RZ, 0x1f ;  /* 0x00001fff00027589 */ /* 0x000e2800000e0000 */
[----:B------:R1:W2:Y:S01]  /*0070*/  SHFL.IDX PT, R9, R3, RZ, 0x1f ;  /* 0x00001fff03097589 */ /* 0x0002a200000e0000 */
[----:B0-----:R-:W-:-:S13]  /*0080*/  ISETP.NE.OR P0, PT, R2, RZ, !P0 ;  /* 0x000000ff0200720c */ /* 0x001fda0004705670 */
[----:B-12---:R-:W-:Y:S05]  /*0090*/  @P0 BRA `(.L_x_1) ;  /* 0x0000000000200947 */ /* 0x006fea0003800000 */
[----:B------:R-:W-:Y:S02]  /*00a0*/  ULDC.64 UR4, c[0x0][0x198] ;  /* 0x0000660000047ab9 */ /* 0x000fe40000000a00 */
[----:B------:R-:W-:Y:S02]  /*00b0*/  UIADD3 UR6, UP0, UR4, 0xf0, URZ ;  /* 0x000000f004067890 */ /* 0x000fe4000ff1e03f */
[----:B------:R-:W-:Y:S02]  /*00c0*/  UIADD3 UR4, UP1, UR4, 0x1f0, URZ ;  /* 0x000001f004047890 */ /* 0x000fe4000ff3e03f */
[----:B------:R-:W-:Y:S02]  /*00d0*/  UIADD3.X UR7, URZ, UR5, URZ, UP0, !UPT ;  /* 0x000000053f077290 */ /* 0x000fe400087fe43f */
[----:B------:R-:W-:-:S07]  /*00e0*/  UIADD3.X UR5, URZ, UR5, URZ, UP1, !UPT ;  /* 0x000000053f057290 */ /* 0x000fce0008ffe43f */
[----:B------:R0:W-:Y:S02]  /*00f0*/  UTMACCTL.PF [UR6] ;  /* 0x00000000060079b9 */ /* 0x0001e40008040000 */
[----:B------:R0:W-:Y:S02]  /*0100*/  UTMACCTL.PF [UR4] ;  /* 0x00000000040079b9 */ /* 0x0001e40008040000 */
[----:B0-----:R-:W-:Y:S01]  /*0110*/  NOP ;  /* 0x0000000000007918 */ /* 0x001fe20000000000 */
.L_x_1:
[----:B------:R-:W-:Y:S05]  /*0120*/  BSYNC B0 ;  /* 0x0000000000007941 */ /* 0x000fea0003800000 */
.L_x_0:
[----:B------:R-:W0:Y:S01]  /*0130*/  SHFL.IDX PT, R0, R0, RZ, 0x1f ;  /* 0x00001fff00007589 */ /* 0x000e2200000e0000 */
[----:B------:R-:W-:-:S04]  /*0140*/  SHF.R.S32.HI R3, RZ, 0x1f, R2 ;  /* 0x0000001fff037819 */ /* 0x000fc80000011402 */
[----:B------:R-:W-:Y:S02]  /*0150*/  LEA.HI R3, R3, R2, RZ, 0x2 ;  /* 0x0000000203037211 */ /* 0x000fe400078f10ff */
[----:B0-----:R-:W-:-:S13]  /*0160*/  ISETP.NE.AND P0, PT, R0, RZ, PT ;  /* 0x000000ff0000720c */ /* 0x001fda0003f05270 */
[----:B------:R-:W-:Y:S05]  /*0170*/  @P0 BRA `(.L_x_2) ;  /* 0x00000000009c0947 */ /* 0x000fea0003800000 */
[----:B------:R-:W-:Y:S01]  /*0180*/  ELECT P0, URZ, PT ;  /* 0x00000000003f782f */ /* 0x000fe20003800000 */
[----:B------:R-:W-:-:S12]  /*0190*/  BSSY B0, `(.L_x_2) ;  /* 0x0000025000007945 */ /* 0x000fd80003800000 */
[----:B------:R-:W-:Y:S05]  /*01a0*/  @!P0 BRA `(.L_x_3) ;  /* 0x00000000008c8947 */ /* 0x000fea0003800000 */
[----:B------:R-:W0:Y:S01]  /*01b0*/  S2UR UR8, SR_CgaCtaId ;  /* 0x00000000000879c3 */ /* 0x000e220000008800 */
[----:B------:R-:W-:Y:S01]  /*01c0*/  UMOV UR4, 0x400 ;  /* 0x0000040000047882 */ /* 0x000fe20000000000 */
[----:B------:R-:W-:Y:S01]  /*01d0*/  UMOV UR5, 0x1 ;  /* 0x0000000100057882 */ /* 0x000fe20000000000 */
[----:B------:R-:W-:Y:S02]  /*01e0*/  UMOV UR6, 0x80 ;  /* 0x0000008000067882 */ /* 0x000fe40000000000 */
[----:B------:R-:W-:-:S04]  /*01f0*/  UIADD3 UR6, -UR6, 0x100000, URZ ;  /* 0x0010000006067890 */ /* 0x000fc8000fffe13f */
[----:B------:R-:W-:Y:S02]  /*0200*/  USHF.L.U32 UR7, UR6, 0xb, URZ ;  /* 0x0000000b06077899 */ /* 0x000fe4000800063f */
[----:B------:R-:W-:Y:S02]  /*0210*/  USHF.L.U32 UR6, UR6, 0x1, URZ ;  /* 0x0000000106067899 */ /* 0x000fe4000800063f */
[----:B0-----:R-:W-:Y:S02]  /*0220*/  ULEA UR8, UR8, UR4, 0x18 ;  /* 0x0000000408087291 */ /* 0x001fe4000f8ec03f */
[----:B------:R-:W-:-:S04]  /*0230*/  UIADD3 UR4, -UR5, 0x100000, URZ ;  /* 0x0010000005047890 */ /* 0x000fc8000fffe13f */
[----:B------:R-:W-:Y:S02]  /*0240*/  USHF.L.U32 UR5, UR4, 0xb, URZ ;  /* 0x0000000b04057899 */ /* 0x000fe4000800063f */
[----:B------:R-:W-:Y:S01]  /*0250*/  USHF.L.U32 UR4, UR4, 0x1, URZ ;  /* 0x0000000104047899 */ /* 0x000fe2000800063f */
[----:B------:R-:W0:Y:S11]  /*0260*/  FENCE.VIEW.ASYNC.S ;  /* 0x00000000000073c6 */ /* 0x000e360000000000 */
[----:B0-----:R0:W1:Y:S01]  /*0270*/  SYNCS.EXCH.64 URZ, [UR8+0x37000], UR4 ;  /* 0x03700004083f75b2 */ /* 0x0010620008000100 */
[----:B------:R0:W2:Y:S01]  /*0280*/  SYNCS.EXCH.64 URZ, [UR8+0x37058], UR6 ;  /* 0x03705806083f75b2 */ /* 0x0000a20008000100 */
[----:B------:R0:W3:Y:S01]  /*0290*/  SYNCS.EXCH.64 URZ, [UR8+0x37008], UR4 ;  /* 0x03700804083f75b2 */ /* 0x0000e20008000100 */
[----:B------:R0:W4:Y:S01]  /*02a0*/  SYNCS.EXCH.64 URZ, [UR8+0x37060], UR6 ;  /* 0x03706006083f75b2 */ /* 0x0001220008000100 */
[----:B------:R0:W0:Y:S01]  /*02b0*/  SYNCS.EXCH.64 URZ, [UR8+0x37010], UR4 ;  /* 0x03701004083f75b2 */ /* 0x0000220008000100 */
        /* <DEDUP_REMOVED lines=17> */
[----:B------:R-:W-:Y:S01]  /*03d0*/  NOP ;  /* 0x0000000000007918 */ /* 0x000fe20000000000 */
.L_x_3:
[----:B0-----:R-:W-:Y:S05]  /*03e0*/  BSYNC B0 ;  /* 0x0000000000007941 */ /* 0x001fea0003800000 */
.L_x_2:
[----:B------:R-:W-:Y:S01]  /*03f0*/  ULDC.64 UR4, c[0x0][0x598] ;  /* 0x0001660000047ab9 */ /* 0x000fe20000000a00 */
[----:B------:R-:W-:Y:S01]  /*0400*/  LOP3.LUT R3, R3, 0xfffffffc, RZ, 0xc0, !PT ;  /* 0xfffffffc03037812 */ /* 0x000fe200078ec0ff */
[----:B------:R-:W-:Y:S01]  /*0410*/  NOP ;  /* 0x0000000000007918 */ /* 0x000fe20000000000 */
[----:B------:R-:W-:Y:S01]  /*0420*/  ISETP.NE.U32.AND P0, PT, RZ, UR4, PT ;  /* 0x00000004ff007c0c */ /* 0x000fe2000bf05070 */
[----:B------:R-:W-:Y:S01]  /*0430*/  NOP ;  /* 0x0000000000007918 */ /* 0x000fe20000000000 */
[----:B------:R-:W-:Y:S01]  /*0440*/  SHF.R.S32.HI R0, RZ, 0x1f, R13 ;  /* 0x0000001fff007819 */ /* 0x000fe2000001140d */
[----:B------:R-:W-:Y:S01]  /*0450*/  IMAD.IADD R8, R2, 0x1, -R3 ;  /* 0x0000000102087824 */ /* 0x000fe200078e0a03 */
[----:B-1234-:R-:W-:Y:S01]  /*0460*/  BAR.SYNC.DEFER_BLOCKING 0x0 ;  /* 0x0000000000007b1d */ /* 0x01efe20000010000 */
[----:B------:R-:W-:Y:S02]  /*0470*/  ISETP.NE.AND.EX P0, PT, RZ, UR5, PT, P0 ;  /* 0x00000005ff007c0c */ /* 0x000fe4000bf05300 */
[----:B------:R-:W-:-:S02]  /*0480*/  LEA.HI R0, R0, R13, RZ, 0x7 ;  /* 0x0000000d00007211 */ /* 0x000fc400078f38ff */
[C---:B------:R-:W-:Y:S01]  /*0490*/  LOP3.LUT P1, RZ, R9.reuse, R8, RZ, 0xfc, !PT ;  /* 0x0000000809ff7212 */ /* 0x040fe2000782fcff */
[----:B------:R-:W-:Y:S01]  /*04a0*/  ULDC.64 UR12, c[0x0][0x208] ;  /* 0x00008200000c7ab9 */ /* 0x000fe20000000a00 */
[----:B------:R-:W-:Y:S02]  /*04b0*/  LOP3.LUT R0, R0, 0xffffff80, RZ, 0xc0, !PT ;  /* 0xffffff8000007812 */ /* 0x000fe400078ec0ff */
[----:B------:R-:W-:Y:S02]  /*04c0*/  ISETP.NE.AND P2, PT, R9, 0x1, PT ;  /* 0x000000010900780c */ /* 0x000fe40003f45270 */
[----:B------:R-:W-:Y:S01]  /*04d0*/  SEL R5, RZ, 0x1, P1 ;  /* 0x00000001ff057807 */ /* 0x000fe20000800000 */
[----:B------:R-:W-:-:S03]  /*04e0*/  IMAD.IADD R3, R13, 0x1, -R0 ;  /* 0x000000010d037824 */ /* 0x000fc600078e0a00 */
[----:B------:R-:W-:Y:S01]  /*04f0*/  SEL R5, R5, 0x2, P2 ;  /* 0x0000000205057807 */ /* 0x000fe20001000000 */
[----:B------:R-:W-:Y:S06]  /*0500*/  @!P0 BRA `(.L_x_4) ;  /* 0x00000000001c8947 */ /* 0x000fec0003800000 */
[----:B------:R-:W0:Y:S02]  /*0510*/  LDC.64 R6, c[0x0][0x598] ;  /* 0x00016600ff067b82 */ /* 0x000e240000000a00 */
[----:B0-----:R-:W2:Y:S02]  /*0520*/  LDG.E.64 R6, desc[UR12][R6.64] ;  /* 0x0000000c06067981 */ /* 0x001ea4000c1e1b00 */
[----:B--2---:R-:W-:-:S04]  /*0530*/  ISETP.NE.U32.AND P0, PT, R6, RZ, PT ;  /* 0x000000ff0600720c */ /* 0x004fc80003f05070 */
[----:B------:R-:W-:-:S13]  /*0540*/  ISETP.NE.AND.EX P0, PT, R7, RZ, PT, P0 ;  /* 0x000000ff0700720c */ /* 0x000fda0003f05300 */
[----:B------:R-:W-:Y:S05]  /*0550*/  @!P0 BRA `(.L_x_4) ;  /* 0x0000000000088947 */ /* 0x000fea0003800000 */
[----:B------:R2:W5:Y:S01]  /*0560*/  LD.E R0, desc[UR12][R6.64] ;  /* 0x0000000c06007980 */ /* 0x000562000c101900 */
[----:B------:R-:W-:Y:S05]  /*0570*/  BRA `(.L_x_5) ;  /* 0x0000000000207947 */ /* 0x000fea0003800000 */
.L_x_4:
[----:B------:R-:W-:Y:S02]  /*0580*/  ULDC.64 UR4, c[0x0][0x588] ;  /* 0x0001620000047ab9 */ /* 0x000fe40000000a00 */
[----:B------:R-:W-:-:S04]  /*0590*/  ISETP.NE.U32.AND P0, PT, RZ, UR4, PT ;  /* 0x00000004ff007c0c */ /* 0x000fc8000bf05070 */
[----:B------:R-:W-:-:S13]  /*05a0*/  ISETP.NE.AND.EX P0, PT, RZ, UR5, PT, P0 ;  /* 0x00000005ff007c0c */ /* 0x000fda000bf05300 */
[----:B------:R-:W-:Y:S05]  /*05b0*/  @!P0 BRA `(.L_x_6) ;  /* 0x00000000000c8947 */ /* 0x000fea0003800000 */
[----:B------:R-:W0:Y:S02]  /*05c0*/  LDC.64 R6, c[0x0][0x588] ;  /* 0x00016200ff067b82 */ /* 0x000e240000000a00 */
[----:B0-----:R0:W5:Y:S01]  /*05d0*/  LDG.E R0, desc[UR12][R6.64] ;  /* 0x0000000c06007981 */ /* 0x001162000c1e1900 */
[----:B------:R-:W-:Y:S05]  /*05e0*/  BRA `(.L_x_5) ;  /* 0x0000000000047947 */ /* 0x000fea0003800000 */
.L_x_6:
[----:B------:R-:W1:Y:S02]  /*05f0*/  LDC R0, c[0x0][0x580] ;  /* 0x00016000ff007b82 */ /* 0x000e640000000800 */
.L_x_5:
[----:B------:R-:W-:Y:S02]  /*0600*/  ULDC.64 UR4, c[0x0][0x5a0] ;  /* 0x0001680000047ab9 */ /* 0x000fe40000000a00 */
[----:B------:R-:W-:-:S04]  /*0610*/  ISETP.NE.U32.AND P0, PT, RZ, UR4, PT ;  /* 0x00000004ff007c0c */ /* 0x000fc8000bf05070 */
[----:B------:R-:W-:-:S13]  /*0620*/  ISETP.NE.AND.EX P0, PT, RZ, UR5, PT, P0 ;  /* 0x00000005ff007c0c */ /* 0x000fda000bf05300 */
[----:B------:R-:W-:Y:S05]  /*0630*/  @!P0 BRA `(.L_x_7) ;  /* 0x00000000001c8947 */ /* 0x000fea0003800000 */
[----:B0-2---:R-:W0:Y:S02]  /*0640*/  LDC.64 R6, c[0x0][0x5a0] ;  /* 0x00016800ff067b82 */ /* 0x005e240000000a00 */
[----:B0-----:R-:W2:Y:S02]  /*0650*/  LDG.E.64 R6, desc[UR12][R6.64] ;  /* 0x0000000c06067981 */ /* 0x001ea4000c1e1b00 */
[----:B--2---:R-:W-:-:S04]  /*0660*/  ISETP.NE.U32.AND P0, PT, R6, RZ, PT ;  /* 0x000000ff0600720c */ /* 0x004fc80003f05070 */
[----:B------:R-:W-:-:S13]  /*0670*/  ISETP.NE.AND.EX P0, PT, R7, RZ, PT, P0 ;  /* 0x000000ff0700720c */ /* 0x000fda0003f05300 */
[----:B------:R-:W-:Y:S05]  /*0680*/  @!P0 BRA `(.L_x_7) ;  /* 0x0000000000088947 */ /* 0x000fea0003800000 */
[----:B------:R0:W5:Y:S01]  /*0690*/  LD.E R2, desc[UR12][R6.64] ;  /* 0x0000000c06027980 */ /* 0x000162000c101900 */
[----:B------:R-:W-:Y:S05]  /*06a0*/  BRA `(.L_x_8) ;  /* 0x0000000000207947 */ /* 0x000fea0003800000 */
.L_x_7:
[----:B------:R-:W-:Y:S02]  /*06b0*/  ULDC.64 UR4, c[0x0][0x590] ;  /* 0x0001640000047ab9 */ /* 0x000fe40000000a00 */
[----:B------:R-:W-:-:S04]  /*06c0*/  ISETP.NE.U32.AND P0, PT, RZ, UR4, PT ;  /* 0x00000004ff007c0c */ /* 0x000fc8000bf05070 */
[----:B------:R-:W-:-:S13]  /*06d0*/  ISETP.NE.AND.EX P0, PT, RZ, UR5, PT, P0 ;  /* 0x00000005ff007c0c */ /* 0x000fda000bf05300 */
[----:B------:R-:W-:Y:S05]  /*06e0*/  @!P0 BRA `(.L_x_9) ;  /* 0x00000000000c8947 */ /* 0x000fea0003800000 */
[----:B0-2---:R-:W0:Y:S02]  /*06f0*/  LDC.64 R6, c[0x0][0x590] ;  /* 0x00016400ff067b82 */ /* 0x005e240000000a00 */
[----:B0-----:R4:W5:Y:S01]  /*0700*/  LDG.E R2, desc[UR12][R6.64] ;  /* 0x0000000c06027981 */ /* 0x001962000c1e1900 */
[----:B------:R-:W-:Y:S05]  /*0710*/  BRA `(.L_x_8) ;  /* 0x0000000000047947 */ /* 0x000fea0003800000 */
.L_x_9:
[----:B------:R-:W3:Y:S02]  /*0720*/  LDC R2, c[0x0][0x584] ;  /* 0x00016100ff027b82 */ /* 0x000ee40000000800 */
.L_x_8:
[----:B------:R-:W1:Y:S01]  /*0730*/  LDC R4, c[0x0][0x4c0] ;  /* 0x00013000ff047b82 */ /* 0x000e620000000800 */
[----:B------:R-:W0:Y:S07]  /*0740*/  S2R R15, SR_CTAID.Y ;  /* 0x00000000000f7919 */ /* 0x000e2e0000002600 */
[----:B------:R-:W3:Y:S08]  /*0750*/  LDC R157, c[0x0][0x4c4] ;  /* 0x00013100ff9d7b82 */ /* 0x000ef00000000800 */
[----:B------:R-:W3:Y:S01]  /*0760*/  LDC R16, c[0x0][0x290] ;  /* 0x0000a400ff107b82 */ /* 0x000ee20000000800 */
[----:B-1----:R-:W-:-:S05]  /*0770*/  VIADD R4, R4, 0x3f ;  /* 0x0000003f04047836 */ /* 0x002fca0000000000 */
[----:B0-2-4-:R-:W-:Y:S02]  /*0780*/  SHF.R.S32.HI R7, RZ, 0x1f, R4 ;  /* 0x0000001fff077819 */ /* 0x015fe40000011404 */
[----:B---3--:R-:W-:Y:S02]  /*0790*/  IABS R21, R157 ;  /* 0x0000009d00157213 */ /* 0x008fe40000000000 */
[----:B------:R-:W-:Y:S02]  /*07a0*/  LEA.HI R7, R7, R4, RZ, 0x6 ;  /* 0x0000000407077211 */ /* 0x000fe400078f30ff */
[----:B------:R-:W-:Y:S02]  /*07b0*/  IABS R14, R15 ;  /* 0x0000000f000e7213 */ /* 0x000fe40000000000 */
[----:B------:R-:W-:-:S04]  /*07c0*/  SHF.R.S32.HI R10, RZ, 0x6, R7 ;  /* 0x00000006ff0a7819 */ /* 0x000fc80000011407 */
[----:B------:R-:W-:-:S04]  /*07d0*/  IABS R17, R10 ;  /* 0x0000000a00117213 */ /* 0x000fc80000000000 */
[----:B------:R-:W0:Y:S08]  /*07e0*/  I2F.RP R4, R17 ;  /* 0x0000001100047306 */ /* 0x000e300000209400 */
[----:B0-----:R-:W0:Y:S02]  /*07f0*/  MUFU.RCP R4, R4 ;  /* 0x0000000400047308 */ /* 0x001e240000001000 */
[----:B0-----:R-:W-:Y:S01]  /*0800*/  VIADD R6, R4, 0xffffffe ;  /* 0x0ffffffe04067836 */ /* 0x001fe20000000000 */
[----:B------:R-:W-:-:S05]  /*0810*/  IABS R4, R10 ;  /* 0x0000000a00047213 */ /* 0x000fca0000000000 */
[----:B------:R0:W1:Y:S01]  /*0820*/  F2I.FTZ.U32.TRUNC.NTZ R7, R6 ;  /* 0x0000000600077305 */ /* 0x000062000021f000 */
[----:B------:R-:W-:Y:S02]  /*0830*/  IMAD.MOV R19, RZ, RZ, -R4 ;  /* 0x000000ffff137224 */ /* 0x000fe400078e0a04 */
[----:B0-----:R-:W-:Y:S02]  /*0840*/  IMAD.MOV.U32 R6, RZ, RZ, RZ ;  /* 0x000000ffff067224 */ /* 0x001fe400078e00ff */
[----:B-1----:R-:W-:-:S04]  /*0850*/  IMAD.MOV R12, RZ, RZ, -R7 ;  /* 0x000000ffff0c7224 */ /* 0x002fc800078e0a07 */
[----:B------:R-:W-:-:S04]  /*0860*/  IMAD R11, R12, R17, RZ ;  /* 0x000000110c0b7224 */ /* 0x000fc800078e02ff */
[----:B------:R-:W-:Y:S02]  /*0870*/  IMAD.HI.U32 R7, R7, R11, R6 ;  /* 0x0000000b07077227 */ /* 0x000fe400078e0006 */
[----:B------:R-:W0:Y:S02]  /*0880*/  I2F.RP R11, R21 ;  /* 0x00000015000b7306 */ /* 0x000e240000209400 */
[----:B------:R-:W-:-:S04]  /*0890*/  IMAD.MOV.U32 R6, RZ, RZ, R14 ;  /* 0x000000ffff067224 */ /* 0x000fc800078e000e */
[----:B------:R-:W-:-:S04]  /*08a0*/  IMAD.HI.U32 R4, R7, R6, RZ ;  /* 0x0000000607047227 */ /* 0x000fc800078e00ff */
[----:B------:R-:W-:-:S05]  /*08b0*/  IMAD R6, R4, R19, R6 ;  /* 0x0000001304067224 */ /* 0x000fca00078e0206 */
[----:B------:R-:W-:Y:S01]  /*08c0*/  ISETP.GT.U32.AND P1, PT, R17, R6, PT ;  /* 0x000000061100720c */ /* 0x000fe20003f24070 */
[----:B0-----:R-:W0:-:S12]  /*08d0*/  MUFU.RCP R11, R11 ;  /* 0x0000000b000b7308 */ /* 0x001e180000001000 */
[----:B------:R-:W-:Y:S02]  /*08e0*/  @!P1 IMAD.IADD R6, R6, 0x1, -R17 ;  /* 0x0000000106069824 */ /* 0x000fe400078e0a11 */
[----:B------:R-:W-:Y:S01]  /*08f0*/  @!P1 VIADD R4, R4, 0x1 ;  /* 0x0000000104049836 */ /* 0x000fe20000000000 */
[----:B------:R-:W-:Y:S01]  /*0900*/  ISETP.NE.AND P1, PT, R10, RZ, PT ;  /* 0x000000ff0a00720c */ /* 0x000fe20003f25270 */
[----:B0-----:R-:W-:Y:S01]  /*0910*/  VIADD R7, R11, 0xffffffe ;  /* 0x0ffffffe0b077836 */ /* 0x001fe20000000000 */
[----:B------:R-:W-:Y:S02]  /*0920*/  ISETP.GE.U32.AND P0, PT, R6, R17, PT ;  /* 0x000000110600720c */ /* 0x000fe40003f06070 */
[----:B------:R-:W-:-:S03]  /*0930*/  LOP3.LUT R6, R15, R10, RZ, 0x3c, !PT ;  /* 0x0000000a0f067212 */ /* 0x000fc600078e3cff */
[----:B------:R-:W0:Y:S01]  /*0940*/  F2I.FTZ.U32.TRUNC.NTZ R7, R7 ;  /* 0x0000000700077305 */ /* 0x000e22000021f000 */
[----:B------:R-:W-:Y:S01]  /*0950*/  ISETP.GE.AND P2, PT, R6, RZ, PT ;  /* 0x000000ff0600720c */ /* 0x000fe20003f46270 */
[----:B------:R-:W-:-:S06]  /*0960*/  IMAD.MOV.U32 R6, RZ, RZ, RZ ;  /* 0x000000ffff067224 */ /* 0x000fcc00078e00ff */
[----:B------:R-:W-:-:S04]  /*0970*/  @P0 VIADD R4, R4, 0x1 ;  /* 0x0000000104040836 */ /* 0x000fc80000000000 */
[----:B------:R-:W-:Y:S02]  /*0980*/  IMAD.MOV.U32 R14, RZ, RZ, R4 ;  /* 0x000000ffff0e7224 */ /* 0x000fe400078e0004 */
[----:B0-----:R-:W-:Y:S02]  /*0990*/  IMAD.MOV R4, RZ, RZ, -R7 ;  /* 0x000000ffff047224 */ /* 0x001fe400078e0a07 */
[----:B------:R-:W-:Y:S01]  /*09a0*/  @!P2 IMAD.MOV R14, RZ, RZ, -R14 ;  /* 0x000000ffff0ea224 */ /* 0x000fe200078e0a0e */
[----:B------:R-:W-:Y:S01]  /*09b0*/  @!P1 LOP3.LUT R14, RZ, R10, RZ, 0x33, !PT ;  /* 0x0000000aff0e9212 */ /* 0x000fe200078e33ff */
[----:B------:R-:W-:-:S03]  /*09c0*/  IMAD R11, R4, R21, RZ ;  /* 0x00000015040b7224 */ /* 0x000fc600078e02ff */
[----:B------:R-:W-:Y:S01]  /*09d0*/  IABS R4, R14 ;  /* 0x0000000e00047213 */ /* 0x000fe20000000000 */
[----:B------:R-:W-:-:S04]  /*09e0*/  IMAD.HI.U32 R6, R7, R11, R6 ;  /* 0x0000000b07067227 */ /* 0x000fc800078e0006 */
[----:B------:R-:W-:Y:S02]  /*09f0*/  IMAD.MOV.U32 R7, RZ, RZ, R4 ;  /* 0x000000ffff077224 */ /* 0x000fe400078e0004 */
[----:B------:R-:W-:Y:S02]  /*0a00*/  IMAD.MOV R11, RZ, RZ, -R14 ;  /* 0x000000ffff0b7224 */ /* 0x000fe400078e0a0e */
[----:B------:R-:W-:-:S04]  /*0a10*/  IMAD.HI.U32 R4, R6, R7, RZ ;  /* 0x0000000706047227 */ /* 0x000fc800078e00ff */
[----:B------:R-:W-:-:S04]  /*0a20*/  IMAD.MOV R6, RZ, RZ, -R4 ;  /* 0x000000ffff067224 */ /* 0x000fc800078e0a04 */
[----:B------:R-:W-:-:S05]  /*0a30*/  IMAD R6, R21, R6, R7 ;  /* 0x0000000615067224 */ /* 0x000fca00078e0207 */
[----:B------:R-:W-:-:S13]  /*0a40*/  ISETP.GT.U32.AND P1, PT, R21, R6, PT ;  /* 0x000000061500720c */ /* 0x000fda0003f24070 */
[----:B------:R-:W-:Y:S02]  /*0a50*/  @!P1 IMAD.IADD R6, R6, 0x1, -R21 ;  /* 0x0000000106069824 */ /* 0x000fe400078e0a15 */
[----:B------:R-:W-:Y:S01]  /*0a60*/  @!P1 VIADD R4, R4, 0x1 ;  /* 0x0000000104049836 */ /* 0x000fe20000000000 */
[----:B------:R-:W-:Y:S02]  /*0a70*/  ISETP.NE.AND P1, PT, R157, RZ, PT ;  /* 0x000000ff9d00720c */ /* 0x000fe40003f25270 */
[----:B------:R-:W-:Y:S02]  /*0a80*/  ISETP.GE.U32.AND P0, PT, R6, R21, PT ;  /* 0x000000150600720c */ /* 0x000fe40003f06070 */
[----:B------:R-:W-:-:S04]  /*0a90*/  LOP3.LUT R6, R14, R157, RZ, 0x3c, !PT ;  /* 0x0000009d0e067212 */ /* 0x000fc800078e3cff */
[----:B------:R-:W-:Y:S01]  /*0aa0*/  ISETP.GE.AND P2, PT, R6, RZ, PT ;  /* 0x000000ff0600720c */ /* 0x000fe20003f46270 */
[----:B------:R-:W-:-:S05]  /*0ab0*/  VIADD R6, R16, 0x1f ;  /* 0x0000001f10067836 */ /* 0x000fca0000000000 */
[----:B------:R-:W-:Y:S01]  /*0ac0*/  SHF.R.S32.HI R7, RZ, 0x1f, R6 ;  /* 0x0000001fff077819 */ /* 0x000fe20000011406 */
[----:B------:R-:W-:Y:S01]  /*0ad0*/  @P0 VIADD R4, R4, 0x1 ;  /* 0x0000000104040836 */ /* 0x000fe20000000000 */
[----:B------:R-:W-:Y:S02]  /*0ae0*/  ISETP.NE.AND P0, PT, R9, RZ, PT ;  /* 0x000000ff0900720c */ /* 0x000fe40003f05270 */
[----:B------:R-:W-:Y:S01]  /*0af0*/  LEA.HI R7, R7, R6, RZ, 0x5 ;  /* 0x0000000607077211 */ /* 0x000fe200078f28ff */
[----:B------:R-:W-:Y:S02]  /*0b00*/  IMAD R6, R10, R11, R15 ;  /* 0x0000000b0a067224 */ /* 0x000fe400078e020f */
[----:B------:R-:W-:Y:S01]  /*0b10*/  @!P2 IMAD.MOV R4, RZ, RZ, -R4 ;  /* 0x000000ffff04a224 */ /* 0x000fe200078e0a04 */
[----:B------:R-:W-:Y:S02]  /*0b20*/  @!P1 LOP3.LUT R4, RZ, R157, RZ, 0x33, !PT ;  /* 0x0000009dff049212 */ /* 0x000fe400078e33ff */
[----:B------:R-:W-:-:S03]  /*0b30*/  SHF.R.S32.HI R7, RZ, 0x5, R7 ;  /* 0x00000005ff077819 */ /* 0x000fc60000011407 */
[----:B------:R-:W-:-:S04]  /*0b40*/  IMAD.MOV R12, RZ, RZ, -R4 ;  /* 0x000000ffff0c7224 */ /* 0x000fc800078e0a04 */
[----:B------:R-:W-:Y:S01]  /*0b50*/  IMAD R157, R157, R12, R14 ;  /* 0x0000000c9d9d7224 */ /* 0x000fe200078e020e */
[----:B------:R-:W-:Y:S06]  /*0b60*/  @!P0 BRA `(.L_x_10) ;  /* 0x000000b400d48947 */ /* 0x000fec0003800000 */
[----:B------:R-:W-:-:S13]  /*0b70*/  ISETP.NE.AND P0, PT, R9, 0x1, PT ;  /* 0x000000010900780c */ /* 0x000fda0003f05270 */
[----:B------:R-:W-:Y:S05]  /*0b80*/  @P0 EXIT ;  /* 0x000000000000094d */ /* 0x000fea0003800000 */
[----:B------:R-:W-:Y:S01]  /*0b90*/  ISETP.GE.AND P0, PT, R16, 0x1, PT ;  /* 0x000000011000780c */ /* 0x000fe20003f06270 */
[----:B------:R-:W-:Y:S01]  /*0ba0*/  UMOV UR4, URZ ;  /* 0x0000003f00047c82 */ /* 0x000fe20008000000 */
[----:B------:R-:W-:Y:S02]  /*0bb0*/  CS2R R54, SRZ ;  /* 0x0000000000367805 */ /* 0x000fe4000001ff00 */
[----:B------:R-:W-:Y:S02]  /*0bc0*/  CS2R R120, SRZ ;  /* 0x0000000000787805 */ /* 0x000fe4000001ff00 */
[----:B------:R-:W-:Y:S02]  /*0bd0*/  CS2R R122, SRZ ;  /* 0x00000000007a7805 */ /* 0x000fe4000001ff00 */
[----:B------:R-:W-:Y:S02]  /*0be0*/  CS2R R124, SRZ ;  /* 0x00000000007c7805 */ /* 0x000fe4000001ff00 */
[----:B------:R-:W-:-:S02]  /*0bf0*/  CS2R R126, SRZ ;  /* 0x00000000007e7805 */ /* 0x000fc4000001ff00 */
[----:B------:R-:W-:Y:S02]  /*0c00*/  CS2R R128, SRZ ;  /* 0x0000000000807805 */ /* 0x000fe4000001ff00 */
        /* <DEDUP_REMOVED lines=57> */
[----:B------:R-:W-:Y:S01]  /*0fa0*/  CS2R R52, SRZ ;  /* 0x0000000000347805 */ /* 0x000fe2000001ff00 */
[----:B------:R-:W-:Y:S06]  /*0fb0*/  @!P0 BRA `(.L_x_11) ;  /* 0x0000000000d88947 */ /* 0x000fec0003800000 */
[----:B------:R-:W-:-:S04]  /*0fc0*/  LOP3.LUT R8, R5, 0x1, RZ, 0xfc, !PT ;  /* 0x0000000105087812 */ /* 0x000fc800078efcff */
[----:B------:R-:W-:-:S13]  /*0fd0*/  ISETP.NE.AND P1, PT, R8, 0x3, PT ;  /* 0x000000030800780c */ /* 0x000fda0003f25270 */
[----:B------:R-:W-:Y:S05]  /*0fe0*/  @!P1 BRA `(.L_x_12) ;  /* 0x0000000000049947 */ /* 0x000fea0003800000 */
[----:B------:R-:W-:Y:S01]  /*0ff0*/  BPT.TRAP 0x1 ;  /* 0x000000040000795c */ /* 0x000fe20000300000 */
.L_x_12:
[----:B------:R-:W0:Y:S01]  /*1000*/  S2UR UR5, SR_CgaCtaId ;  /* 0x00000000000579c3 */ /* 0x000e220000008800 */
[----:B------:R-:W-:Y:S01]  /*1010*/  SHF.L.U32 R8, RZ, 0x1f, RZ ;  /* 0x0000001fff087819 */ /* 0x000fe200000006ff */
[----:B------:R-:W-:Y:S02]  /*1020*/  UMOV UR4, 0x400 ;  /* 0x0000040000047882 */ /* 0x000fe40000000000 */
[----:B0-----:R-:W-:-:S12]  /*1030*/  ULEA UR4, UR5, UR4, 0x18 ;  /* 0x0000000405047291 */ /* 0x001fd8000f8ec03f */
.L_x_13:
[----:B0-----:R-:W-:-:S04]  /*1040*/  IMAD.U32 R9, RZ, RZ, UR4 ;  /* 0x00000004ff097e24 */ /* 0x001fc8000f8e00ff */
[----:B------:R0:W1:Y:S03]  /*1050*/  SYNCS.PHASECHK.TRANS64.TRYWAIT P1, [R9+URZ+0x37000], R8 ;  /* 0x03700008090075a7 */ /* 0x000066000802017f */
[----:B-1----:R-:W-:Y:S05]  /*1060*/  @!P1 NANOSLEEP.SYNCS 0x989680 ;  /* 0x009896800000995d */ /* 0x002fea0003900000 */
[----:B------:R-:W1:Y:S02]  /*1070*/  @!P1 SYNCS.PHASECHK.TRANS64 P1, [R9+URZ+0x37000], R8 ;  /* 0x03700008090095a7 */ /* 0x000e64000802007f */
[----:B-1----:R-:W-:Y:S05]  /*1080*/  @!P1 BRA `(.L_x_13) ;  /* 0xfffffffc00ec9947 */ /* 0x002fea000383ffff */
[----:B------:R-:W-:Y:S01]  /*1090*/  UIADD3 UR5, UR4, 0x2c000, URZ ;  /* 0x0002c00004057890 */ /* 0x000fe2000fffe03f */
[----:B------:R-:W-:Y:S01]  /*10a0*/  WARPGROUP.ARRIVE ;  /* 0x00000000000079c5 */ /* 0x000fe20000000000 */
[----:B------:R-:W-:Y:S02]  /*10b0*/  USHF.R.U32.HI UR4, URZ, 0x4, UR4 ;  /* 0x000000043f047899 */ /* 0x000fe40008011604 */
[----:B------:R-:W-:Y:S02]  /*10c0*/  USHF.R.U32.HI UR5, URZ, 0x4, UR5 ;  /* 0x000000043f057899 */ /* 0x000fe40008011605 */
[----:B------:R-:W-:Y:S02]  /*10d0*/  ULOP3.LUT UR8, UR4, 0x3fff, URZ, 0xc0, !UPT ;  /* 0x00003fff04087892 */ /* 0x000fe4000f8ec03f */
[----:B------:R-:W-:Y:S02]  /*10e0*/  ULOP3.LUT UR9, UR5, 0x3fff, URZ, 0xc0, !UPT ;  /* 0x00003fff05097892 */ /* 0x000fe4000f8ec03f */
[----:B------:R-:W-:-:S02]  /*10f0*/  UIADD3 UR10, UR8, 0x100, URZ ;  /* 0x00000100080a7890 */ /* 0x000fc4000fffe03f */
[----:B------:R-:W-:Y:S02]  /*1100*/  UIADD3 UR11, UR8, 0x200, URZ ;  /* 0x00000200080b7890 */ /* 0x000fe4000fffe03f */
[----:B------:R-:W-:Y:S01]  /*1110*/  UMOV UR4, UR8 ;  /* 0x0000000800047c82 */ /* 0x000fe20008000000 */
[----:B------:R-:W-:Y:S01]  /*1120*/  UMOV UR5, 0x40000040 ;  /* 0x4000004000057882 */ /* 0x000fe20000000000 */
[----:B------:R-:W-:Y:S01]  /*1130*/  UMOV UR6, UR9 ;  /* 0x0000000900067c82 */ /* 0x000fe20008000000 */
[----:B------:R-:W-:Y:S01]  /*1140*/  UMOV UR7, 0x40000040 ;  /* 0x4000004000077882 */ /* 0x000fe20000000000 */
[----:B------:R-:W-:Y:S01]  /*1150*/  UIADD3 UR14, UR8, 0x300, URZ ;  /* 0x00000300080e7890 */ /* 0x000fe2000fffe03f */
[----:B------:R-:W-:Y:S01]  /*1160*/  HGMMA.64x64x16.F32.BF16 R120, gdesc[UR4].tnspA.tnspB, RZ, !UPT ;  /* 0x60e00000047879f0 */ /* 0x000fe2000c7018ff */
[----:B------:R-:W-:Y:S01]  /*1170*/  UMOV UR4, UR10 ;  /* 0x0000000a00047c82 */ /* 0x000fe20008000000 */
[----:B------:R-:W-:Y:S01]  /*1180*/  UMOV UR5, 0x40000040 ;  /* 0x4000004000057882 */ /* 0x000fe20000000000 */
[----:B------:R-:W-:Y:S01]  /*1190*/  UIADD3 UR10, UR8, 0x280, URZ ;  /* 0x00000280080a7890 */ /* 0x000fe2000fffe03f */
[----:B------:R-:W-:Y:S01]  /*11a0*/  HGMMA.64x64x16.F32.BF16 R88, gdesc[UR4].tnspA.tnspB, RZ, !UPT ;  /* 0x60e00000045879f0 */ /* 0x000fe2000c7018ff */
[----:B------:R-:W-:Y:S01]  /*11b0*/  UMOV UR4, UR11 ;  /* 0x0000000b00047c82 */ /* 0x000fe20008000000 */
[----:B------:R-:W-:-:S02]  /*11c0*/  UMOV UR5, 0x40000040 ;  /* 0x4000004000057882 */ /* 0x000fc40000000000 */
[----:B------:R-:W-:Y:S01]  /*11d0*/  HGMMA.64x64x16.F32.BF16 R56, gdesc[UR4].tnspA.tnspB, RZ, !UPT ;  /* 0x60e00000043879f0 */ /* 0x000fe2000c7018ff */
[----:B------:R-:W-:Y:S01]  /*11e0*/  UMOV UR4, UR14 ;  /* 0x0000000e00047c82 */ /* 0x000fe20008000000 */
[----:B------:R-:W-:Y:S02]  /*11f0*/  UMOV UR5, 0x40000040 ;  /* 0x4000004000057882 */ /* 0x000fe40000000000 */
[----:B------:R-:W-:Y:S01]  /*1200*/  HGMMA.64x64x16.F32.BF16 R24, gdesc[UR4].tnspA.tnspB, RZ, !UPT ;  /* 0x60e00000041879f0 */ /* 0x000fe2000c7018ff */
[----:B------:R-:W-:Y:S02]  /*1210*/  UIADD3 UR4, UR8, 0x80, URZ ;  /* 0x0000008008047890 */ /* 0x000fe4000fffe03f */
[----:B------:R-:W-:Y:S02]  /*1220*/  UIADD3 UR6, UR9, 0x80, URZ ;  /* 0x0000008009067890 */ /* 0x000fe4000fffe03f */
[----:B------:R-:W-:Y:S01]  /*1230*/  UIADD3 UR9, UR8, 0x180, URZ ;  /* 0x0000018008097890 */ /* 0x000fe2000fffe03f */
[----:B------:R-:W-:Y:S01]  /*1240*/  UMOV UR5, 0x40000040 ;  /* 0x4000004000057882 */ /* 0x000fe20000000000 */
[----:B------:R-:W-:Y:S01]  /*1250*/  UMOV UR7, 0x40000040 ;  /* 0x4000004000077882 */ /* 0x000fe20000000000 */
[----:B------:R-:W-:-:S04]  /*1260*/  UIADD3 UR8, UR8, 0x380, URZ ;  /* 0x0000038008087890 */ /* 0x000fc8000fffe03f */
[----:B------:R-:W-:Y:S01]  /*1270*/  HGMMA.64x64x16.F32.BF16 R120, gdesc[UR4].tnspA.tnspB, R120 ;  /* 0x60e00000047879f0 */ /* 0x000fe20008701878 */
[----:B------:R-:W-:Y:S01]  /*1280*/  UMOV UR4, UR9 ;  /* 0x0000000900047c82 */ /* 0x000fe20008000000 */
[----:B------:R-:W-:Y:S02]  /*1290*/  UMOV UR5, 0x40000040 ;  /* 0x4000004000057882 */ /* 0x000fe40000000000 */
[----:B------:R-:W-:Y:S01]  /*12a0*/  HGMMA.64x64x16.F32.BF16 R88, gdesc[UR4].tnspA.tnspB, R88 ;  /* 0x60e00000045879f0 */ /* 0x000fe20008701858 */
[----:B------:R-:W-:Y:S01]  /*12b0*/  UMOV UR4, UR10 ;  /* 0x0000000a00047c82 */ /* 0x000fe20008000000 */
[----:B------:R-:W-:Y:S02]  /*12c0*/  UMOV UR5, 0x40000040 ;  /* 0x4000004000057882 */ /* 0x000fe40000000000 */
[----:B------:R-:W-:Y:S01]  /*12d0*/  HGMMA.64x64x16.F32.BF16 R56, gdesc[UR4].tnspA.tnspB, R56 ;  /* 0x60e00000043879f0 */ /* 0x000fe20008701838 */
[----:B------:R-:W-:Y:S01]  /*12e0*/  UMOV UR4, UR8 ;  /* 0x0000000800047c82 */ /* 0x000fe20008000000 */
[----:B------:R-:W-:-:S02]  /*12f0*/  UMOV UR5, 0x40000040 ;  /* 0x4000004000057882 */ /* 0x000fc40000000000 */
[----:B------:R-:W-:Y:S01]  /*1300*/  HGMMA.64x64x16.F32.BF16 R24, gdesc[UR4].tnspA.tnspB, R24, gsb0 ;  /* 0x60e00000041879f0 */ /* 0x000fe20008001818 */
[----:B------:R-:W-:-:S05]  /*1310*/  UMOV UR4, 0x1 ;  /* 0x0000000100047882 */ /* 0x000fca0000000000 */
.L_x_11:
[----:B0-----:R-:W-:-:S05]  /*1320*/  VIMNMX R8, R7, 0x1, PT ;  /* 0x0000000107087848 */ /* 0x001fca0003fe0100 */
[----:B------:R-:W-:-:S05]  /*1330*/  IMAD.IADD R7, R7, 0x1, -R8 ;  /* 0x0000000107077824 */ /* 0x000fca00078e0a08 */
[----:B------:R-:W-:-:S13]  /*1340*/  ISETP.GE.AND P1, PT, R7, 0x1, PT ;  /* 0x000000010700780c */ /* 0x000fda0003f26270 */
[----:B------:R-:W-:Y:S05]  /*1350*/  @!P1 BRA `(.L_x_14) ;  /* 0x0000000400489947 */ /* 0x000fea0003800000 */
[----:B------:R-:W0:Y:S01]  /*1360*/  S2UR UR5, SR_CgaCtaId ;  /* 0x00000000000579c3 */ /* 0x000e220000008800 */
[----:B------:R-:W-:Y:S01]  /*1370*/  UMOV UR6, 0x400 ;  /* 0x0000040000067882 */ /* 0x000fe20000000000 */
[----:B------:R-:W-:Y:S01]  /*1380*/  LOP3.LUT R12, R5, 0x1, RZ, 0xfc, !PT ;  /* 0x00000001050c7812 */ /* 0x000fe200078efcff */
[----:B------:R-:W-:Y:S01]  /*1390*/  IMAD.MOV.U32 R11, RZ, RZ, RZ ;  /* 0x000000ffff0b7224 */ /* 0x000fe200078e00ff */
[----:B------:R-:W-:Y:S01]  /*13a0*/  UISETP.NE.U32.AND UP0, UPT, UR4, URZ, UPT ;  /* 0x0000003f0400728c */ /* 0x000fe2000bf05070 */
[----:B------:R-:W-:Y:S01]  /*13b0*/  IMAD.MOV.U32 R8, RZ, RZ, R7 ;  /* 0x000000ffff087224 */ /* 0x000fe200078e0007 */
[----:B0-----:R-:W-:-:S04]  /*13c0*/  ULEA UR6, UR5, UR6, 0x18 ;  /* 0x0000000605067291 */ /* 0x001fc8000f8ec03f */
[----:B------:R-:W-:Y:S02]  /*13d0*/  UIADD3 UR5, UR6, 0x2c000, URZ ;  /* 0x0002c00006057890 */ /* 0x000fe4000fffe03f */
[----:B------:R-:W-:Y:S02]  /*13e0*/  USHF.R.U32.HI UR7, URZ, 0x4, UR6 ;  /* 0x000000043f077899 */ /* 0x000fe40008011606 */
[----:B------:R-:W-:Y:S02]  /*13f0*/  USHF.R.U32.HI UR5, URZ, 0x4, UR5 ;  /* 0x000000043f057899 */ /* 0x000fe40008011605 */
[----:B------:R-:W-:Y:S02]  /*1400*/  ULOP3.LUT UR19, UR7, 0x3fff, URZ, 0xc0, !UPT ;  /* 0x00003fff07137892 */ /* 0x000fe4000f8ec03f */
[----:B------:R-:W-:-:S03]  /*1410*/  ULOP3.LUT UR18, UR5, 0x3fff, URZ, 0xc0, !UPT ;  /* 0x00003fff05127892 */ /* 0x000fc6000f8ec03f */
[----:B------:R-:W-:-:S09]  /*1420*/  UMOV UR5, URZ ;  /* 0x0000003f00057c82 */ /* 0x000fd20008000000 */
.L_x_19:
[----:B------:R-:W-:-:S13]  /*1430*/  ISETP.NE.AND P2, PT, R12, 0x3, PT ;  /* 0x000000030c00780c */ /* 0x000fda0003f45270 */
[----:B0-----:R-:W-:Y:S05]  /*1440*/  @!P2 BRA `(.L_x_15) ;  /* 0x000000000004a947 */ /* 0x001fea0003800000 */
[----:B------:R-:W-:Y:S01]  /*1450*/  BPT.TRAP 0x1 ;  /* 0x000000040000795c */ /* 0x000fe20000300000 */
.L_x_15:
[----:B------:R-:W-:Y:S01]  /*1460*/  SHF.L.U32 R9, R11, 0x1f, RZ ;  /* 0x0000001f0b097819 */ /* 0x000fe200000006ff */
[----:B------:R-:W-:-:S12]  /*1470*/  ULEA UR7, UR4, UR6, 0x3 ;  /* 0x0000000604077291 */ /* 0x000fd8000f8e183f */
.L_x_16:
[----:B0-----:R-:W-:-:S04]  /*1480*/  IMAD.U32 R10, RZ, RZ, UR7 ;  /* 0x00000007ff0a7e24 */ /* 0x001fc8000f8e00ff */
[----:B------:R0:W1:Y:S03]  /*1490*/  SYNCS.PHASECHK.TRANS64.TRYWAIT P1, [R10+URZ+0x37000], R9 ;  /* 0x037000090a0075a7 */ /* 0x000066000802017f */
[----:B-1----:R-:W-:Y:S05]  /*14a0*/  @!P1 NANOSLEEP.SYNCS 0x989680 ;  /* 0x009896800000995d */ /* 0x002fea0003900000 */
[----:B------:R-:W1:Y:S02]  /*14b0*/  @!P1 SYNCS.PHASECHK.TRANS64 P1, [R10+URZ+0x37000], R9 ;  /* 0x037000090a0095a7 */ /* 0x000e64000802007f */
[----:B-1----:R-:W-:Y:S05]  /*14c0*/  @!P1 BRA `(.L_x_16) ;  /* 0xfffffffc00ec9947 */ /* 0x002fea000383ffff */
[----:B------:R-:W-:Y:S01]  /*14d0*/  ULEA UR7, UR4, UR19, 0xa ;  /* 0x0000001304077291 */ /* 0x000fe2000f8e503f */
[----:B------:R-:W-:Y:S01]  /*14e0*/  WARPGROUP.ARRIVE ;  /* 0x00000000000079c5 */ /* 0x000fe20000000000 */
[----:B------:R-:W-:Y:S02]  /*14f0*/  ULEA UR14, UR4, UR18, 0x8 ;  /* 0x00000012040e7291 */ /* 0x000fe4000f8e403f */
[----:B------:R-:W-:Y:S02]  /*1500*/  UIADD3 UR15, UR7, 0x100, URZ ;  /* 0x00000100070f7890 */ /* 0x000fe4000fffe03f */
[----:B------:R-:W-:Y:S02]  /*1510*/  UIADD3 UR16, UR7, 0x200, URZ ;  /* 0x0000020007107890 */ /* 0x000fe4000fffe03f */
[----:B------:R-:W-:Y:S01]  /*1520*/  UMOV UR8, UR7 ;  /* 0x0000000700087c82 */ /* 0x000fe20008000000 */
[----:B------:R-:W-:Y:S01]  /*1530*/  UMOV UR9, 0x40000040 ;  /* 0x4000004000097882 */ /* 0x000fe20000000000 */
[----:B------:R-:W-:Y:S01]  /*1540*/  UMOV UR10, UR14 ;  /* 0x0000000e000a7c82 */ /* 0x000fe20008000000 */
[----:B------:R-:W-:Y:S01]  /*1550*/  UMOV UR11, 0x40000040 ;  /* 0x40000040000b7882 */ /* 0x000fe20000000000 */
[----:B------:R-:W-:Y:S01]  /*1560*/  UIADD3 UR17, UR7, 0x300, URZ ;  /* 0x0000030007117890 */ /* 0x000fe2000fffe03f */
[----:B------:R-:W-:Y:S01]  /*1570*/  HGMMA.64x64x16.F32.BF16 R120, gdesc[UR8].tnspA.tnspB, R120, UP0 ;  /* 0x60e00000087879f0 */ /* 0x000fe2000bf01878 */
[----:B------:R-:W-:Y:S01]  /*1580*/  UMOV UR8, UR15 ;  /* 0x0000000f00087c82 */ /* 0x000fe20008000000 */
[----:B------:R-:W-:Y:S01]  /*1590*/  UMOV UR9, 0x40000040 ;  /* 0x4000004000097882 */ /* 0x000fe20000000000 */
[----:B------:R-:W-:Y:S01]  /*15a0*/  UIADD3 UR15, UR7, 0x280, URZ ;  /* 0x00000280070f7890 */ /* 0x000fe2000fffe03f */
[----:B------:R-:W-:Y:S01]  /*15b0*/  HGMMA.64x64x16.F32.BF16 R88, gdesc[UR8].tnspA.tnspB, R88, UP0 ;  /* 0x60e00000085879f0 */ /* 0x000fe2000bf01858 */
[----:B------:R-:W-:Y:S01]  /*15c0*/  UMOV UR8, UR16 ;  /* 0x0000001000087c82 */ /* 0x000fe20008000000 */
[----:B------:R-:W-:-:S02]  /*15d0*/  UMOV UR9, 0x40000040 ;  /* 0x4000004000097882 */ /* 0x000fc40000000000 */
[----:B------:R-:W-:Y:S01]  /*15e0*/  HGMMA.64x64x16.F32.BF16 R56, gdesc[UR8].tnspA.tnspB, R56, UP0 ;  /* 0x60e00000083879f0 */ /* 0x000fe2000bf01838 */
[----:B------:R-:W-:Y:S01]  /*15f0*/  UMOV UR8, UR17 ;  /* 0x0000001100087c82 */ /* 0x000fe20008000000 */
[----:B------:R-:W-:Y:S02]  /*1600*/  UMOV UR9, 0x40000040 ;  /* 0x4000004000097882 */ /* 0x000fe40000000000 */
[----:B------:R-:W-:Y:S01]  /*1610*/  HGMMA.64x64x16.F32.BF16 R24, gdesc[UR8].tnspA.tnspB, R24, UP0 ;  /* 0x60e00000081879f0 */ /* 0x000fe2000bf01818 */
        /* <DEDUP_REMOVED lines=15> */
[----:B------:R-:W-:Y:S03]  /*1710*/  HGMMA.64x64x16.F32.BF16 R24, gdesc[UR8].tnspA.tnspB, R24, gsb0 ;  /* 0x60e00000081879f0 */ /* 0x000fe60008001818 */
[----:B------:R-:W-:Y:S02]  /*1720*/  WARPGROUP.DEPBAR.LE gsb0, 0x1 ;  /* 0x00008000000079c5 */ /* 0x000fe40000010100 */
[----:B------:R-:W-:Y:S05]  /*1730*/  @!P2 BRA `(.L_x_17) ;  /* 0x000000000004a947 */ /* 0x000fea0003800000 */
[----:B------:R-:W-:Y:S01]  /*1740*/  BPT.TRAP 0x1 ;  /* 0x000000040000795c */ /* 0x000fe20000300000 */
.L_x_17:
[----:B------:R-:W-:Y:S01]  /*1750*/  ULEA UR7, UR5, UR6, 0x3 ;  /* 0x0000000605077291 */ /* 0x000fe2000f8e183f */
[----:B------:R-:W-:-:S03]  /*1760*/  ISETP.GT.U32.AND P1, PT, R5, 0x1, PT ;  /* 0x000000010500780c */ /* 0x000fc60003f24070 */
[----:B------:R-:W-:-:S04]  /*1770*/  UIADD3 UR7, UR7, 0x37058, URZ ;  /* 0x0003705807077890 */ /* 0x000fc8000fffe03f */
[----:B------:R-:W-:-:S09]  /*1780*/  UPRMT UR7, URZ, 0x654, UR7 ;  /* 0x000006543f077896 */ /* 0x000fd20008000007 */
[----:B------:R-:W-:Y:S01]  /*1790*/  SYNCS.ARRIVE.TRANS64.RED.A1T0 RZ, [UR7], RZ ;  /* 0x000000ffffff79a7 */ /* 0x000fe20008100407 */
[----:B------:R-:W-:Y:S05]  /*17a0*/  @P1 BRA `(.L_x_18) ;  /* 0x0000000000041947 */ /* 0x000fea0003800000 */
[----:B------:R-:W-:Y:S01]  /*17b0*/  BPT.TRAP 0x1 ;  /* 0x000000040000795c */ /* 0x000fe20000300000 */
.L_x_18:
[----:B------:R-:W-:Y:S01]  /*17c0*/  UIADD3 UR4, UR4, 0x1, URZ ;  /* 0x0000000104047890 */ /* 0x000fe2000fffe03f */
[C---:B------:R-:W-:Y:S01]  /*17d0*/  ISETP.GT.AND P1, PT, R8.reuse, 0x1, PT ;  /* 0x000000010800780c */ /* 0x040fe20003f24270 */
[----:B------:R-:W-:Y:S01]  /*17e0*/  UIADD3 UR5, UR5, 0x1, URZ ;  /* 0x0000000105057890 */ /* 0x000fe2000fffe03f */
[----:B------:R-:W-:Y:S01]  /*17f0*/  VIADD R8, R8, 0xffffffff ;  /* 0xffffffff08087836 */ /* 0x000fe20000000000 */
[----:B------:R-:W-:Y:S02]  /*1800*/  UISETP.NE.AND UP0, UPT, UR4, 0xb, UPT ;  /* 0x0000000b0400788c */ /* 0x000fe4000bf05270 */
[----:B------:R-:W-:Y:S02]  /*1810*/  UISETP.NE.AND UP1, UPT, UR5, 0xb, UPT ;  /* 0x0000000b0500788c */ /* 0x000fe4000bf25270 */
[----:B------:R-:W-:Y:S02]  /*1820*/  USEL UR7, URZ, 0x1, UP0 ;  /* 0x000000013f077887 */ /* 0x000fe40008000000 */
[----:B------:R-:W-:-:S02]  /*1830*/  USEL UR4, UR4, URZ, UP0 ;  /* 0x0000003f04047287 */ /* 0x000fc40008000000 */
[----:B------:R-:W-:Y:S02]  /*1840*/  USEL UR5, UR5, URZ, UP1 ;  /* 0x0000003f05057287 */ /* 0x000fe40008800000 */
[----:B------:R-:W-:Y:S01]  /*1850*/  UPLOP3.LUT UP0, UPT, UPT, UPT, UPT, 0x80, 0x0 ;  /* 0x000000000000789c */ /* 0x000fe20003f0f070 */
[----:B------:R-:W-:Y:S01]  /*1860*/  LOP3.LUT R11, R11, UR7, RZ, 0x3c, !PT ;  /* 0x000000070b0b7c12 */ /* 0x000fe2000f8e3cff */
[----:B------:R-:W-:Y:S09]  /*1870*/  @P1 BRA `(.L_x_19) ;  /* 0xfffffff800ec1947 */ /* 0x000ff2000383ffff */
.L_x_14:
[----:B------:R-:W-:Y:S02]  /*1880*/  WARPGROUP.DEPBAR.LE gsb0, 0x0 ;  /* 0x00008000000079c5 */ /* 0x000fe40000010000 */
[----:B------:R-:W-:Y:S05]  /*1890*/  @!P0 BRA `(.L_x_20) ;  /* 0x0000000000448947 */ /* 0x000fea0003800000 */
[----:B------:R-:W-:-:S04]  /*18a0*/  LOP3.LUT R8, R5, 0x1, RZ, 0xfc, !PT ;  /* 0x0000000105087812 */ /* 0x000fc800078efcff */
[----:B------:R-:W-:-:S13]  /*18b0*/  ISETP.NE.AND P0, PT, R8, 0x3, PT ;  /* 0x000000030800780c */ /* 0x000fda0003f05270 */
[----:B------:R-:W-:Y:S05]  /*18c0*/  @!P0 BRA `(.L_x_21) ;  /* 0x0000000000048947 */ /* 0x000fea0003800000 */
[----:B------:R-:W-:Y:S01]  /*18d0*/  BPT.TRAP 0x1 ;  /* 0x000000040000795c */ /* 0x000fe20000300000 */
.L_x_21:
[----:B0-----:R-:W0:Y:S01]  /*18e0*/  S2R R10, SR_CgaCtaId ;  /* 0x00000000000a7919 */ /* 0x001e220000008800 */
[----:B------:R-:W-:Y:S01]  /*18f0*/  IMAD.WIDE.U32 R8, R7, -0x45d1745d, RZ ;  /* 0xba2e8ba307087825 */ /* 0x000fe200078e00ff */
[----:B------:R-:W-:-:S04]  /*1900*/  ISETP.GT.U32.AND P0, PT, R5, 0x1, PT ;  /* 0x000000010500780c */ /* 0x000fc80003f04070 */
[----:B------:R-:W-:Y:S02]  /*1910*/  SHF.R.U32.HI R8, RZ, 0x3, R9 ;  /* 0x00000003ff087819 */ /* 0x000fe40000011609 */
[----:B------:R-:W-:-:S03]  /*1920*/  MOV R9, 0x400 ;  /* 0x0000040000097802 */ /* 0x000fc60000000f00 */
[----:B------:R-:W-:Y:S01]  /*1930*/  IMAD R7, R8, -0xb, R7 ;  /* 0xfffffff508077824 */ /* 0x000fe200078e0207 */
[----:B0-----:R-:W-:-:S05]  /*1940*/  LEA R10, R10, R9, 0x18 ;  /* 0x000000090a0a7211 */ /* 0x001fca00078ec0ff */
[----:B------:R-:W-:-:S04]  /*1950*/  IMAD R7, R7, 0x8, R10 ;  /* 0x0000000807077824 */ /* 0x000fc800078e020a */
[----:B------:R-:W-:-:S05]  /*1960*/  VIADD R7, R7, 0x37058 ;  /* 0x0003705807077836 */ /* 0x000fca0000000000 */
[----:B------:R-:W-:-:S04]  /*1970*/  PRMT R7, RZ, 0x654, R7 ;  /* 0x00000654ff077816 */ /* 0x000fc80000000007 */
[----:B------:R1:W-:Y:S01]  /*1980*/  SYNCS.ARRIVE.TRANS64.RED.A1T0 RZ, [R7+URZ], RZ ;  /* 0x000000ff07ff79a7 */ /* 0x0003e2000810043f */
[----:B------:R-:W-:Y:S05]  /*1990*/  @P0 BRA `(.L_x_20) ;  /* 0x0000000000040947 */ /* 0x000fea0003800000 */
[----:B------:R-:W-:Y:S01]  /*19a0*/  BPT.TRAP 0x1 ;  /* 0x000000040000795c */ /* 0x000fe20000300000 */
.L_x_20:
[----:B------:R-:W2:Y:S01]  /*19b0*/  S2R R13, SR_CTAID.X ;  /* 0x00000000000d7919 */ /* 0x000ea20000002500 */
[----:B------:R-:W-:Y:S01]  /*19c0*/  SHF.R.S32.HI R12, RZ, 0x1f, R3 ;  /* 0x0000001fff0c7819 */ /* 0x000fe20000011403 */
[----:B0-----:R-:W0:Y:S01]  /*19d0*/  LDC.64 R10, c[0x0][0x280] ;  /* 0x0000a000ff0a7b82 */ /* 0x001e220000000a00 */
[----:B------:R-:W-:Y:S01]  /*19e0*/  IMAD.SHL.U32 R6, R6, 0x40, RZ ;  /* 0x0000004006067824 */ /* 0x000fe200078e00ff */
[----:B------:R-:W-:Y:S01]  /*19f0*/  ULDC.64 UR4, c[0x0][0x5e0] ;  /* 0x0001780000047ab9 */ /* 0x000fe20000000a00 */
[----:B------:R-:W-:Y:S02]  /*1a00*/  LEA.HI R5, R12, R3, RZ, 0x2 ;  /* 0x000000030c057211 */ /* 0x000fe400078f10ff */
[----:B------:R-:W-:Y:S02]  /*1a10*/  SHF.R.S32.HI R17, RZ, 0x1f, R4 ;  /* 0x0000001fff117819 */ /* 0x000fe40000011404 */
[--C-:B------:R-:W-:Y:S01]  /*1a20*/  SHF.R.S32.HI R8, RZ, 0x2, R5.reuse ;  /* 0x00000002ff087819 */ /* 0x100fe20000011405 */
[----:B------:R-:W3:Y:S01]  /*1a30*/  LDC.64 R14, c[0x0][0x5d0] ;  /* 0x00017400ff0e7b82 */ /* 0x000ee20000000a00 */
[----:B-1----:R-:W-:-:S04]  /*1a40*/  SHF.R.S32.HI R7, RZ, 0x1f, R5 ;  /* 0x0000001fff077819 */ /* 0x002fc80000011405 */
[----:B------:R-:W-:-:S04]  /*1a50*/  LEA.HI R7, R7, R8, RZ, 0x3 ;  /* 0x0000000807077211 */ /* 0x000fc800078f18ff */
[----:B------:R-:W-:-:S05]  /*1a60*/  LOP3.LUT R7, R7, 0xfffffff8, RZ, 0xc0, !PT ;  /* 0xfffffff807077812 */ /* 0x000fca00078ec0ff */
[----:B------:R-:W-:Y:S01]  /*1a70*/  IMAD.IADD R8, R8, 0x1, -R7 ;  /* 0x0000000108087824 */ /* 0x000fe200078e0a07 */
[----:B------:R-:W-:Y:S02]  /*1a80*/  LEA.HI R7, R12, R3, RZ, 0x5 ;  /* 0x000000030c077211 */ /* 0x000fe400078f28ff */
[----:B------:R-:W-:Y:S02]  /*1a90*/  LOP3.LUT R12, R5, 0xfffffffc, RZ, 0xc0, !PT ;  /* 0xfffffffc050c7812 */ /* 0x000fe400078ec0ff */
[----:B0-----:R-:W-:Y:S02]  /*1aa0*/  ISETP.GE.AND P0, PT, R6, R11, PT ;  /* 0x0000000b0600720c */ /* 0x001fe40003f06270 */
[----:B------:R-:W-:Y:S01]  /*1ab0*/  SHF.R.S32.HI R9, RZ, 0x1f, R8 ;  /* 0x0000001fff097819 */ /* 0x000fe20000011408 */
[----:B--2---:R-:W-:Y:S01]  /*1ac0*/  IMAD.SHL.U32 R5, R13, 0x100, RZ ;  /* 0x000001000d057824 */ /* 0x004fe200078e00ff */
[----:B------:R-:W-:Y:S01]  /*1ad0*/  SHF.R.S32.HI R7, RZ, 0x5, R7 ;  /* 0x00000005ff077819 */ /* 0x000fe20000011407 */
[----:B------:R-:W-:Y:S01]  /*1ae0*/  IMAD.IADD R16, R3, 0x1, -R12 ;  /* 0x0000000103107824 */ /* 0x000fe200078e0a0c */
[----:B------:R-:W-:-:S02]  /*1af0*/  SHF.R.S32.HI R3, RZ, 0x1f, R6 ;  /* 0x0000001fff037819 */ /* 0x000fc40000011406 */
[----:B------:R-:W-:Y:S01]  /*1b00*/  ISETP.GE.OR P0, PT, R5, R10, P0 ;  /* 0x0000000a0500720c */ /* 0x000fe20000706670 */
[----:B------:R-:W-:-:S04]  /*1b10*/  IMAD.WIDE R164, R7, 0x10, R8 ;  /* 0x0000001007a47825 */ /* 0x000fc800078e0208 */
[----:B------:R-:W-:Y:S02]  /*1b20*/  IMAD.SHL.U32 R12, R16, 0x2, RZ ;  /* 0x00000002100c7824 */ /* 0x000fe400078e00ff */
[----:B------:R-:W-:-:S03]  /*1b30*/  IMAD.WIDE R164, R13, 0x100, R164 ;  /* 0x000001000da47825 */ /* 0x000fc600078e02a4 */
[--C-:B------:R-:W-:Y:S01]  /*1b40*/  SHF.R.S32.HI R13, RZ, 0x1f, R12.reuse ;  /* 0x0000001fff0d7819 */ /* 0x100fe2000001140c */
[-C--:B---3--:R-:W-:Y:S02]  /*1b50*/  IMAD R20, R165, R14.reuse, RZ ;  /* 0x0000000ea5147224 */ /* 0x088fe400078e02ff */
[----:B------:R-:W-:Y:S01]  /*1b60*/  IMAD.WIDE.U32 R18, R164, R14, R12 ;  /* 0x0000000ea4127225 */ /* 0x000fe200078e000c */
[----:B------:R-:W-:Y:S06]  /*1b70*/  @P0 EXIT ;  /* 0x000000000000094d */ /* 0x000fec0003800000 */
[----:B------:R-:W-:Y:S01]  /*1b80*/  ULDC.64 UR6, c[0x0][0x288] ;  /* 0x0000a20000067ab9 */ /* 0x000fe20000000a00 */
[----:B------:R-:W-:Y:S01]  /*1b90*/  IMAD R20, R164, R15, R20 ;  /* 0x0000000fa4147224 */ /* 0x000fe200078e0214 */
[----:B------:R-:W-:Y:S01]  /*1ba0*/  ISETP.GE.AND P0, PT, R157, UR6, PT ;  /* 0x000000069d007c0c */ /* 0x000fe2000bf06270 */
[----:B------:R-:W-:Y:S01]  /*1bb0*/  IMAD R9, R17, UR4, RZ ;  /* 0x0000000411097c24 */ /* 0x000fe2000f8e02ff */
[----:B------:R-:W-:Y:S01]  /*1bc0*/  IADD3 R18, P1, R6, R18, RZ ;  /* 0x0000001206127210 */ /* 0x000fe20007f3e0ff */
[----:B------:R-:W-:Y:S01]  /*1bd0*/  IMAD R5, R7, -0x10, -R5 ;  /* 0xfffffff007057824 */ /* 0x000fe200078e0a05 */
[C---:B------:R-:W-:Y:S01]  /*1be0*/  ISETP.GE.OR P0, PT, R4.reuse, UR7, P0 ;  /* 0x0000000704007c0c */ /* 0x040fe20008706670 */
[----:B------:R-:W-:Y:S01]  /*1bf0*/  IMAD R9, R4, UR5, R9 ;  /* 0x0000000504097c24 */ /* 0x000fe2000f8e0209 */
[----:B------:R-:W-:Y:S01]  /*1c00*/  IADD3.X R19, R3, R19, R20, P1, !PT ;  /* 0x0000001303137210 */ /* 0x000fe20000ffe414 */
[----:B------:R-:W-:Y:S01]  /*1c10*/  IMAD R7, R16, -0x2, R11 ;  /* 0xfffffffe10077824 */ /* 0x000fe200078e020b */
[----:B------:R-:W-:-:S02]  /*1c20*/  IADD3 R5, R5, R10, -R8 ;  /* 0x0000000a05057210 */ /* 0x000fc40007ffe808 */
[----:B------:R-:W-:Y:S01]  /*1c30*/  SHF.R.S32.HI R8, RZ, 0x1f, R157 ;  /* 0x0000001fff087819 */ /* 0x000fe2000001149d */
[----:B------:R-:W-:Y:S01]  /*1c40*/  IMAD.WIDE.U32 R18, R4, UR4, R18 ;  /* 0x0000000404127c25 */ /* 0x000fe2000f8e0012 */
[----:B------:R-:W-:-:S03]  /*1c50*/  ULDC.64 UR4, c[0x0][0x5d8] ;  /* 0x0001760000047ab9 */ /* 0x000fc60000000a00 */
[----:B------:R-:W-:Y:S02]  /*1c60*/  IMAD.IADD R11, R19, 0x1, R9 ;  /* 0x00000001130b7824 */ /* 0x000fe400078e0209 */
[----:B------:R-:W-:Y:S05]  /*1c70*/  @P0 EXIT ;  /* 0x000000000000094d */ /* 0x000fea0003800000 */
[----:B-----5:R-:W-:Y:S01]  /*1c80*/  FSETP.NEU.AND P1, PT, R2, RZ, PT ;  /* 0x000000ff0200720b */ /* 0x020fe20003f2d000 */
[----:B------:R-:W-:Y:S01]  /*1c90*/  IMAD.IADD R7, R7, 0x1, -R6 ;  /* 0x0000000107077824 */ /* 0x000fe200078e0a06 */
[----:B------:R-:W-:Y:S01]  /*1ca0*/  ULDC.64 UR6, c[0x0][0x5b8] ;  /* 0x00016e0000067ab9 */ /* 0x000fe20000000a00 */
[----:B------:R-:W-:Y:S02]  /*1cb0*/  IMAD.MOV.U32 R10, RZ, RZ, R18 ;  /* 0x000000ffff0a7224 */ /* 0x000fe400078e0012 */
[C---:B------:R-:W-:Y:S01]  /*1cc0*/  IMAD R16, R8.reuse, UR4, RZ ;  /* 0x0000000408107c24 */ /* 0x040fe2000f8e02ff */
[----:B------:R-:W-:Y:S01]  /*1cd0*/  ISETP.GT.AND P4, PT, R7, RZ, PT ;  /* 0x000000ff0700720c */ /* 0x000fe20003f84270 */
[----:B------:R-:W-:Y:S02]  /*1ce0*/  IMAD R8, R8, UR6, RZ ;  /* 0x0000000608087c24 */ /* 0x000fe4000f8e02ff */
[----:B------:R-:W-:Y:S01]  /*1cf0*/  IMAD R155, R157, UR5, R16 ;  /* 0x000000059d9b7c24 */ /* 0x000fe2000f8e0210 */
[----:B------:R-:W-:Y:S01]  /*1d00*/  ISETP.GT.AND P0, PT, R5, RZ, P4 ;  /* 0x000000ff0500720c */ /* 0x000fe20002704270 */
[----:B------:R-:W-:-:S04]  /*1d10*/  IMAD.WIDE.U32 R10, R157, UR4, R10 ;  /* 0x000000049d0a7c25 */ /* 0x000fc8000f8e000a */
[----:B------:R-:W-:Y:S01]  /*1d20*/  IMAD R153, R157, UR7, R8 ;  /* 0x000000079d997c24 */ /* 0x000fe2000f8e0208 */
[C---:B------:R-:W-:Y:S01]  /*1d30*/  SHF.L.U64.HI R8, R14.reuse, 0x3, R15 ;  /* 0x000000030e087819 */ /* 0x040fe2000001020f */
[----:B------:R-:W-:Y:S02]  /*1d40*/  IMAD.SHL.U32 R9, R14, 0x8, RZ ;  /* 0x000000080e097824 */ /* 0x000fe400078e00ff */
[----:B------:R-:W-:Y:S01]  /*1d50*/  IMAD.IADD R155, R11, 0x1, R155 ;  /* 0x000000010b9b7824 */ /* 0x000fe200078e029b */
[----:B------:R-:W-:Y:S06]  /*1d60*/  @!P1 BRA `(.L_x_22) ;  /* 0x0000007000c09947 */ /* 0x000fec0003800000 */
[----:B------:R-:W-:Y:S01]  /*1d70*/  IADD3 R16, P1, R6, R12, RZ ;  /* 0x0000000c06107210 */ /* 0x000fe20007f3e0ff */
[----:B------:R-:W-:Y:S01]  /*1d80*/  ULDC.64 UR8, c[0x0][0x5c0] ;  /* 0x0001700000087ab9 */ /* 0x000fe20000000a00 */
[----:B------:R-:W-:Y:S01]  /*1d90*/  ULDC.64 UR4, c[0x0][0x5b0] ;  /* 0x00016c0000047ab9 */ /* 0x000fe20000000a00 */
[----:B------:R-:W-:Y:S01]  /*1da0*/  IMAD R11, R17, UR8, RZ ;  /* 0x00000008110b7c24 */ /* 0x000fe2000f8e02ff */
[----:B------:R-:W-:Y:S01]  /*1db0*/  ULDC.64 UR10, c[0x0][0x5a8] ;  /* 0x00016a00000a7ab9 */ /* 0x000fe20000000a00 */
[----:B------:R-:W-:Y:S02]  /*1dc0*/  IMAD.X R17, R3, 0x1, R13, P1 ;  /* 0x0000000103117824 */ /* 0x000fe400008e060d */
[C---:B------:R-:W-:Y:S02]  /*1dd0*/  IMAD R11, R4.reuse, UR9, R11 ;  /* 0x00000009040b7c24 */ /* 0x040fe4000f8e020b */
[----:B------:R-:W-:-:S04]  /*1de0*/  IMAD.WIDE.U32 R16, R4, UR8, R16 ;  /* 0x0000000804107c25 */ /* 0x000fc8000f8e0010 */
[----:B------:R-:W-:Y:S02]  /*1df0*/  IMAD.IADD R17, R17, 0x1, R11 ;  /* 0x0000000111117824 */ /* 0x000fe400078e020b */
[----:B------:R-:W-:Y:S02]  /*1e00*/  IMAD R21, R165, UR4, RZ ;  /* 0x00000004a5157c24 */ /* 0x000fe4000f8e02ff */
[----:B------:R-:W-:-:S04]  /*1e10*/  IMAD.WIDE.U32 R16, R157, UR6, R16 ;  /* 0x000000069d107c25 */ /* 0x000fc8000f8e0010 */
[----:B------:R-:W-:Y:S02]  /*1e20*/  IMAD.IADD R19, R153, 0x1, R17 ;  /* 0x0000000199137824 */ /* 0x000fe400078e0211 */
[----:B------:R-:W-:Y:S02]  /*1e30*/  IMAD.MOV.U32 R18, RZ, RZ, R16 ;  /* 0x000000ffff127224 */ /* 0x000fe400078e0010 */
[C---:B------:R-:W-:Y:S02]  /*1e40*/  IMAD R158, R164.reuse, UR5, R21 ;  /* 0x00000005a49e7c24 */ /* 0x040fe4000f8e0215 */
[----:B------:R-:W-:-:S04]  /*1e50*/  IMAD.WIDE.U32 R22, R164, UR4, R18 ;  /* 0x00000004a4167c25 */ /* 0x000fc8000f8e0012 */
[----:B------:R-:W-:Y:S01]  /*1e60*/  IMAD.IADD R21, R23, 0x1, R158 ;  /* 0x0000000117157824 */ /* 0x000fe200078e029e */
[----:B------:R-:W-:-:S04]  /*1e70*/  LEA R20, P1, R22, UR10, 0x1 ;  /* 0x0000000a16147c11 */ /* 0x000fc8000f8208ff */
[----:B------:R-:W-:-:S05]  /*1e80*/  LEA.HI.X R21, R22, UR11, R21, 0x1, P1 ;  /* 0x0000000b16157c11 */ /* 0x000fca00088f0c15 */
[----:B------:R-:W2:Y:S01]  /*1e90*/  @P0 LDG.E.LTC128B.U16 R159, desc[UR12][R20.64] ;  /* 0x0000000c149f0981 */ /* 0x000ea2000c1e1520 */
[----:B------:R-:W-:Y:S01]  /*1ea0*/  IMAD.WIDE.U32 R22, R157, UR6, RZ ;  /* 0x000000069d167c25 */ /* 0x000fe2000f8e00ff */
[----:B------:R-:W-:Y:S01]  /*1eb0*/  ULDC.64 UR6, c[0x0][0x5c8] ;  /* 0x0001720000067ab9 */ /* 0x000fe20000000a00 */
[----:B------:R-:W-:Y:S01]  /*1ec0*/  ISETP.GT.AND P6, PT, R7, 0x1, PT ;  /* 0x000000010700780c */ /* 0x000fe20003fc4270 */
[----:B------:R-:W-:Y:S01]  /*1ed0*/  BSSY B0, `(.L_x_23) ;  /* 0x0000017000007945 */ /* 0x000fe20003800000 */
[C---:B------:R-:W-:Y:S01]  /*1ee0*/  LEA R154, P1, R10.reuse, UR6, 0x1 ;  /* 0x000000060a9a7c11 */ /* 0x040fe2000f8208ff */
[----:B------:R-:W-:Y:S02]  /*1ef0*/  IMAD.IADD R153, R23, 0x1, R153 ;  /* 0x0000000117997824 */ /* 0x000fe400078e0299 */
[----:B------:R-:W-:Y:S01]  /*1f00*/  IMAD.MOV.U32 R152, RZ, RZ, R22 ;  /* 0x000000ffff987224 */ /* 0x000fe200078e0016 */
[----:B------:R-:W-:Y:S02]  /*1f10*/  LEA.HI.X R155, R10, UR7, R155, 0x1, P1 ;  /* 0x000000070a9b7c11 */ /* 0x000fe400088f0c9b */
[----:B------:R-:W-:Y:S01]  /*1f20*/  ISETP.GT.AND P1, PT, R5, RZ, P6 ;  /* 0x000000ff0500720c */ /* 0x000fe20003724270 */
[----:B------:R-:W-:-:S04]  /*1f30*/  IMAD.WIDE.U32 R156, R164, UR4, R152 ;  /* 0x00000004a49c7c25 */ /* 0x000fc8000f8e0098 */
[----:B------:R-:W-:Y:S02]  /*1f40*/  IMAD.IADD R157, R158, 0x1, R157 ;  /* 0x000000019e9d7824 */ /* 0x000fe400078e029d */
[----:B------:R-:W-:-:S04]  /*1f50*/  IMAD.WIDE.U32 R156, R4, UR8, R156 ;  /* 0x00000008049c7c25 */ /* 0x000fc8000f8e009c */
[----:B------:R-:W-:Y:S01]  /*1f60*/  IMAD.IADD R162, R11, 0x1, R157 ;  /* 0x000000010ba27824 */ /* 0x000fe200078e029d */
[----:B------:R-:W-:-:S04]  /*1f70*/  IADD3 R157, P2, P3, R6, R156, R12 ;  /* 0x0000009c069d7210 */ /* 0x000fc80007b5e00c */
[----:B------:R-:W-:Y:S02]  /*1f80*/  IADD3.X R162, R3, R162, R13, P2, P3 ;  /* 0x000000a203a27210 */ /* 0x000fe400017e640d */
[----:B------:R-:W-:-:S04]  /*1f90*/  LEA R156, P2, R157, UR10, 0x1 ;  /* 0x0000000a9d9c7c11 */ /* 0x000fc8000f8408ff */
[----:B------:R-:W-:Y:S01]  /*1fa0*/  LEA.HI.X R157, R157, UR11, R162, 0x1, P2 ;  /* 0x0000000b9d9d7c11 */ /* 0x000fe200090f0ca2 */
[----:B--2---:R-:W-:-:S04]  /*1fb0*/  IMAD.U32 R161, R159, 0x10000, RZ ;  /* 0x000100009fa17824 */ /* 0x004fc800078e00ff */
[----:B------:R-:W-:-:S04]  /*1fc0*/  FMUL R161, R161, R2 ;  /* 0x00000002a1a17220 */ /* 0x000fc80000400000 */
[C---:B------:R-:W-:Y:S01]  /*1fd0*/  FFMA R160, R120.reuse, R0, R161 ;  /* 0x0000000078a07223 */ /* 0x040fe200000000a1 */
[----:B------:R-:W-:-:S04]  /*1fe0*/  LOP3.LUT R120, R120, 0xfffffffd, RZ, 0xc0, !PT ;  /* 0xfffffffd78787812 */ /* 0x000fc800078ec0ff */
[----:B------:R-:W-:Y:S02]  /*1ff0*/  F2FP.BF16.F32.PACK_AB R160, RZ, R160 ;  /* 0x000000a0ffa0723e */ /* 0x000fe400000010ff */
[----:B------:R-:W-:-:S03]  /*2000*/  @P6 LOP3.LUT R120, R120, 0x2, RZ, 0xfc, !PT ;  /* 0x0000000278786812 */ /* 0x000fc600078efcff */
[----:B------:R0:W-:Y:S01]  /*2010*/  @P0 STG.E.U16 desc[UR12][R154.64], R160 ;  /* 0x000000a09a000986 */ /* 0x0001e2000c10150c */
[----:B------:R-:W-:Y:S05]  /*2020*/  @!P1 BRA `(.L_x_24) ;  /* 0x0000000000049947 */ /* 0x000fea0003800000 */
[----:B------:R1:W5:Y:S02]  /*2030*/  LDG.E.LTC128B.U16 R159, desc[UR12][R156.64+0x2] ;  /* 0x0000020c9c9f7981 */ /* 0x000364000c1e1520 */
.L_x_24:
[----:B------:R-:W-:Y:S05]  /*2040*/  BSYNC B0 ;  /* 0x0000000000007941 */ /* 0x000fea0003800000 */
.L_x_23:
[----:B------:R-:W-:Y:S01]  /*2050*/  USHF.L.U32 UR6, UR4, 0x3, URZ ;  /* 0x0000000304067899 */ /* 0x000fe2000800063f */
[----:B-----5:R-:W-:Y:S01]  /*2060*/  IMAD.U32 R17, R159, 0x10000, RZ ;  /* 0x000100009f117824 */ /* 0x020fe200078e00ff */
[----:B------:R-:W-:Y:S01]  /*2070*/  USHF.L.U64.HI UR7, UR4, 0x3, UR5 ;  /* 0x0000000304077899 */ /* 0x000fe20008010205 */
[----:B------:R-:W-:Y:S02]  /*2080*/  ISETP.GT.AND P0, PT, R5, 0x8, P4 ;  /* 0x000000080500780c */ /* 0x000fe40002704270 */
[----:B------:R-:W-:Y:S01]  /*2090*/  FMUL R10, R17, R2 ;  /* 0x00000002110a7220 */ /* 0x000fe20000400000 */
[----:B0-----:R-:W-:Y:S02]  /*20a0*/  IMAD.U32 R160, RZ, RZ, UR6 ;  /* 0x00000006ffa07e24 */ /* 0x001fe4000f8e00ff */
[----:B------:R-:W-:Y:S02]  /*20b0*/  IMAD.U32 R161, RZ, RZ, UR7 ;  /* 0x00000007ffa17e24 */ /* 0x000fe4000f8e00ff */
[----:B------:R-:W-:Y:S01]  /*20c0*/  FFMA R10, R121, R0, R10 ;  /* 0x00000000790a7223 */ /* 0x000fe2000000000a */
[----:B------:R-:W-:-:S04]  /*20d0*/  IMAD.WIDE.U32 R160, R164, UR4, R160 ;  /* 0x00000004a4a07c25 */ /* 0x000fc8000f8e00a0 */
[----:B------:R-:W-:Y:S01]  /*20e0*/  F2FP.BF16.F32.PACK_AB R10, RZ, R10 ;  /* 0x0000000aff0a723e */ /* 0x000fe200000010ff */
[----:B------:R-:W-:Y:S01]  /*20f0*/  IMAD.IADD R23, R158, 0x1, R161 ;  /* 0x000000019e177824 */ /* 0x000fe200078e02a1 */
[----:B------:R-:W-:-:S05]  /*2100*/  IADD3 R17, P2, R16, R160, RZ ;  /* 0x000000a010117210 */ /* 0x000fca0007f5e0ff */
[----:B------:R-:W-:Y:S01]  /*2110*/  IMAD.X R18, R23, 0x1, R19, P2 ;  /* 0x0000000117127824 */ /* 0x000fe200010e0613 */
[----:B------:R-:W-:Y:S01]  /*2120*/  LEA R16, P2, R17, UR10, 0x1 ;  /* 0x0000000a11107c11 */ /* 0x000fe2000f8408ff */
[----:B------:R-:W-:-:S03]  /*2130*/  @P1 IMAD.MOV.U32 R19, RZ, RZ, R155 ;  /* 0x000000ffff131224 */ /* 0x000fc600078e009b */
[----:B------:R-:W-:Y:S01]  /*2140*/  LEA.HI.X R17, R17, UR11, R18, 0x1, P2 ;  /* 0x0000000b11117c11 */ /* 0x000fe200090f0c12 */
[----:B------:R-:W-:-:S05]  /*2150*/  @P1 IMAD.MOV.U32 R18, RZ, RZ, R154 ;  /* 0x000000ffff121224 */ /* 0x000fca00078e009a */
[----:B------:R0:W-:Y:S04]  /*2160*/  @P1 STG.E.U16 desc[UR12][R18.64+0x2], R10 ;  /* 0x0000020a12001986 */ /* 0x0001e8000c10150c */
[----:B------:R-:W2:Y:S01]  /*2170*/  @P0 LDG.E.LTC128B.U16 R159, desc[UR12][R16.64] ;  /* 0x0000000c109f0981 */ /* 0x000ea2000c1e1520 */
[----:B------:R-:W-:Y:S01]  /*2180*/  IADD3 R22, P1, R22, R160, RZ ;  /* 0x000000a016167210 */ /* 0x000fe20007f3e0ff */
[----:B------:R-:W-:Y:S04]  /*2190*/  BSSY B0, `(.L_x_25) ;  /* 0x0000013000007945 */ /* 0x000fe80003800000 */
[----:B------:R-:W-:-:S02]  /*21a0*/  IMAD.X R23, R23, 0x1, R153, P1 ;  /* 0x0000000117177824 */ /* 0x000fc400008e0699 */
[----:B------:R-:W-:-:S03]  /*21b0*/  IMAD.WIDE.U32 R22, R4, UR8, R22 ;  /* 0x0000000804167c25 */ /* 0x000fc6000f8e0016 */
[----:B------:R-:W-:Y:S01]  /*21c0*/  IADD3 R6, P1, P2, R6, R22, R12 ;  /* 0x0000001606067210 */ /* 0x000fe20007a3e00c */
[----:B------:R-:W-:Y:S01]  /*21d0*/  IMAD.IADD R12, R11, 0x1, R23 ;  /* 0x000000010b0c7824 */ /* 0x000fe200078e0217 */
[----:B------:R-:W-:Y:S02]  /*21e0*/  SHF.L.U64.HI R11, R9, 0x1, R8 ;  /* 0x00000001090b7819 */ /* 0x000fe40000010208 */
[----:B0-----:R-:W-:Y:S02]  /*21f0*/  LEA R18, P3, R6, UR10, 0x1 ;  /* 0x0000000a06127c11 */ /* 0x001fe4000f8608ff */
[----:B------:R-:W-:Y:S02]  /*2200*/  IADD3.X R3, R3, R12, R13, P1, P2 ;  /* 0x0000000c03037210 */ /* 0x000fe40000fe440d */
[----:B------:R-:W-:Y:S02]  /*2210*/  LEA R8, P2, R9, R154, 0x1 ;  /* 0x0000009a09087211 */ /* 0x000fe400078408ff */
[----:B------:R-:W-:-:S02]  /*2220*/  ISETP.GT.AND P1, PT, R5, 0x8, P6 ;  /* 0x000000080500780c */ /* 0x000fc40003724270 */
[----:B------:R-:W-:Y:S01]  /*2230*/  LEA.HI.X R19, R6, UR11, R3, 0x1, P3 ;  /* 0x0000000b06137c11 */ /* 0x000fe200098f0c03 */
[----:B------:R-:W-:Y:S02]  /*2240*/  IMAD.X R9, R11, 0x1, R155, P2 ;  /* 0x000000010b097824 */ /* 0x000fe400010e069b */
[----:B--2---:R-:W-:-:S04]  /*2250*/  IMAD.U32 R121, R159, 0x10000, RZ ;  /* 0x000100009f797824 */ /* 0x004fc800078e00ff */
[----:B------:R-:W-:-:S04]  /*2260*/  FMUL R121, R121, R2 ;  /* 0x0000000279797220 */ /* 0x000fc80000400000 */
[----:B------:R-:W-:-:S05]  /*2270*/  FFMA R121, R122, R0, R121 ;  /* 0x000000007a797223 */ /* 0x000fca0000000079 */
[----:B------:R-:W-:-:S05]  /*2280*/  F2FP.BF16.F32.PACK_AB R121, RZ, R121 ;  /* 0x00000079ff79723e */ /* 0x000fca00000010ff */
[----:B------:R0:W-:Y:S01]  /*2290*/  @P0 STG.E.U16 desc[UR12][R8.64], R121 ;  /* 0x0000007908000986 */ /* 0x0001e2000c10150c */
[----:B------:R-:W-:Y:S05]  /*22a0*/  @!P1 BRA `(.L_x_26) ;  /* 0x0000000000049947 */ /* 0x000fea0003800000 */
[----:B------:R2:W5:Y:S02]  /*22b0*/  LDG.E.LTC128B.U16 R159, desc[UR12][R18.64+0x2] ;  /* 0x0000020c129f7981 */ /* 0x000564000c1e1520 */
.L_x_26:
[----:B------:R-:W-:Y:S05]  /*22c0*/  BSYNC B0 ;  /* 0x0000000000007941 */ /* 0x000fea0003800000 */
.L_x_25:
[----:B-----5:R-:W-:Y:S01]  /*22d0*/  IMAD.U32 R3, R159, 0x10000, RZ ;  /* 0x000100009f037824 */ /* 0x020fe200078e00ff */
[----:B------:R-:W-:Y:S01]  /*22e0*/  ISETP.GT.AND P3, PT, R7, 0x8, PT ;  /* 0x000000080700780c */ /* 0x000fe20003f64270 */
[----:B------:R-:W-:Y:S01]  /*22f0*/  BSSY B0, `(.L_x_27) ;  /* 0x000000a000007945 */ /* 0x000fe20003800000 */
[----:B------:R-:W-:Y:S01]  /*2300*/  LOP3.LUT R120, R120, 0xfffffffb, RZ, 0xc0, !PT ;  /* 0xfffffffb78787812 */ /* 0x000fe200078ec0ff */
[----:B------:R-:W-:Y:S01]  /*2310*/  FMUL R4, R3, R2 ;  /* 0x0000000203047220 */ /* 0x000fe20000400000 */
[----:B------:R-:W-:-:S03]  /*2320*/  ISETP.GT.AND P0, PT, R5, RZ, P3 ;  /* 0x000000ff0500720c */ /* 0x000fc60001f04270 */
[----:B------:R-:W-:-:S05]  /*2330*/  FFMA R4, R123, R0, R4 ;  /* 0x000000007b047223 */ /* 0x000fca0000000004 */
[----:B------:R-:W-:Y:S02]  /*2340*/  F2FP.BF16.F32.PACK_AB R4, RZ, R4 ;  /* 0x00000004ff04723e */ /* 0x000fe400000010ff */
[----:B------:R-:W-:-:S03]  /*2350*/  @P3 LOP3.LUT R120, R120, 0x4, RZ, 0xfc, !PT ;  /* 0x0000000478783812 */ /* 0x000fc600078efcff */
[----:B------:R3:W-:Y:S01]  /*2360*/  @P1 STG.E.U16 desc[UR12][R8.64+0x2], R4 ;  /* 0x0000020408001986 */ /* 0x0007e2000c10150c */
[----:B------:R-:W-:Y:S05]  /*2370*/  @!P0 BRA `(.L_x_28) ;  /* 0x0000000000048947 */ /* 0x000fea0003800000 */
[----:B------:R4:W5:Y:S02]  /*2380*/  LDG.E.LTC128B.U16 R159, desc[UR12][R156.64+0x10] ;  /* 0x0000100c9c9f7981 */ /* 0x000964000c1e1520 */
.L_x_28:
[----:B------:R-:W-:Y:S05]  /*2390*/  BSYNC B0 ;  /* 0x0000000000007941 */ /* 0x000fea0003800000 */
.L_x_27:
[----:B-----5:R-:W-:Y:S01]  /*23a0*/  IMAD.U32 R3, R159, 0x10000, RZ ;  /* 0x000100009f037824 */ /* 0x020fe200078e00ff */
[----:B------:R-:W-:Y:S01]  /*23b0*/  ISETP.GT.AND P2, PT, R7, 0x9, PT ;  /* 0x000000090700780c */ /* 0x000fe20003f44270 */
[----:B------:R-:W-:Y:S01]  /*23c0*/  @P0 IMAD.MOV.U32 R10, RZ, RZ, R154 ;  /* 0x000000ffff0a0224 */ /* 0x000fe200078e009a */
[----:B------:R-:W-:Y:S01]  /*23d0*/  LOP3.LUT R120, R120, 0xfffffff7, RZ, 0xc0, !PT ;  /* 0xfffffff778787812 */ /* 0x000fe200078ec0ff */
[----:B------:R-:W-:Y:S01]  /*23e0*/  FMUL R3, R3, R2 ;  /* 0x0000000203037220 */ /* 0x000fe20000400000 */
[----:B------:R-:W-:Y:S01]  /*23f0*/  @P0 IMAD.MOV.U32 R11, RZ, RZ, R155 ;  /* 0x000000ffff0b0224 */ /* 0x000fe200078e009b */
[----:B------:R-:W-:Y:S01]  /*2400*/  ISETP.GT.AND P1, PT, R5, RZ, P2 ;  /* 0x000000ff0500720c */ /* 0x000fe20001724270 */
[----:B------:R-:W-:Y:S01]  /*2410*/  BSSY B0, `(.L_x_29) ;  /* 0x0000007000007945 */ /* 0x000fe20003800000 */
[----:B------:R-:W-:-:S05]  /*2420*/  FFMA R3, R124, R0, R3 ;  /* 0x000000007c037223 */ /* 0x000fca0000000003 */
[----:B------:R-:W-:Y:S02]  /*2430*/  F2FP.BF16.F32.PACK_AB R3, RZ, R3 ;  /* 0x00000003ff03723e */ /* 0x000fe400000010ff */
[----:B------:R-:W-:-:S03]  /*2440*/  @P2 LOP3.LUT R120, R120, 0x8, RZ, 0xfc, !PT ;  /* 0x0000000878782812 */ /* 0x000fc600078efcff */
[----:B------:R0:W-:Y:S01]  /*2450*/  @P0 STG.E.U16 desc[UR12][R10.64+0x10], R3 ;  /* 0x000010030a000986 */ /* 0x0001e2000c10150c */
[----:B------:R-:W-:Y:S05]  /*2460*/  @!P1 BRA `(.L_x_30) ;  /* 0x0000000000049947 */ /* 0x000fea0003800000 */
[----:B------:R0:W5:Y:S02]  /*2470*/  LDG.E.LTC128B.U16 R159, desc[UR12][R156.64+0x12] ;  /* 0x0000120c9c9f7981 */ /* 0x000164000c1e1520 */
.L_x_30:
[----:B------:R-:W-:Y:S05]  /*2480*/  BSYNC B0 ;  /* 0x0000000000007941 */ /* 0x000fea0003800000 */
.L_x_29:
[----:B0----5:R-:W-:Y:S01]  /*2490*/  IMAD.U32 R3, R159, 0x10000, RZ ;  /* 0x000100009f037824 */ /* 0x021fe200078e00ff */
[----:B------:R-:W-:Y:S01]  /*24a0*/  ISETP.GT.AND P0, PT, R5, 0x8, P3 ;  /* 0x000000080500780c */ /* 0x000fe20001f04270 */
[----:B------:R-:W-:Y:S01]  /*24b0*/  @P1 IMAD.MOV.U32 R10, RZ, RZ, R154 ;  /* 0x000000ffff0a1224 */ /* 0x000fe200078e009a */
[----:B------:R-:W-:Y:S01]  /*24c0*/  BSSY B0, `(.L_x_31) ;  /* 0x0000008000007945 */ /* 0x000fe20003800000 */
[----:B---3--:R-:W-:Y:S01]  /*24d0*/  FMUL R4, R3, R2 ;  /* 0x0000000203047220 */ /* 0x008fe20000400000 */
[----:B------:R-:W-:-:S03]  /*24e0*/  @P1 IMAD.MOV.U32 R11, RZ, RZ, R155 ;  /* 0x000000ffff0b1224 */ /* 0x000fc600078e009b */
[----:B------:R-:W-:-:S05]  /*24f0*/  FFMA R4, R125, R0, R4 ;  /* 0x000000007d047223 */ /* 0x000fca0000000004 */
[----:B------:R-:W-:-:S05]  /*2500*/  F2FP.BF16.F32.PACK_AB R4, RZ, R4 ;  /* 0x00000004ff04723e */ /* 0x000fca00000010ff */
[----:B------:R0:W-:Y:S01]  /*2510*/  @P1 STG.E.U16 desc[UR12][R10.64+0x12], R4 ;  /* 0x000012040a001986 */ /* 0x0001e2000c10150c */
[----:B------:R-:W-:Y:S05]  /*2520*/  @!P0 BRA `(.L_x_32) ;  /* 0x0000000000048947 */ /* 0x000fea0003800000 */
[----:B------:R3:W5:Y:S02]  /*2530*/  LDG.E.LTC128B.U16 R159, desc[UR12][R18.64+0x10] ;  /* 0x0000100c129f7981 */ /* 0x000764000c1e1520 */
.L_x_32:
[----:B------:R-:W-:Y:S05]  /*2540*/  BSYNC B0 ;  /* 0x0000000000007941 */ /* 0x000fea0003800000 */
.L_x_31:
[----:B-----5:R-:W-:Y:S01]  /*2550*/  IMAD.U32 R3, R159, 0x10000, RZ ;  /* 0x000100009f037824 */ /* 0x020fe200078e00ff */
[----:B------:R-:W-:Y:S01]  /*2560*/  ISETP.GT.AND P1, PT, R5, 0x8, P2 ;  /* 0x000000080500780c */ /* 0x000fe20001724270 */
[----:B------:R-:W-:Y:S02]  /*2570*/  BSSY B0, `(.L_x_33) ;  /* 0x0000007000007945 */ /* 0x000fe40003800000 */
[----:B------:R-:W-:-:S04]  /*2580*/  FMUL R3, R3, R2 ;  /* 0x0000000203037220 */ /* 0x000fc80000400000 */
[----:B------:R-:W-:-:S05]  /*2590*/  FFMA R3, R126, R0, R3 ;  /* 0x000000007e037223 */ /* 0x000fca0000000003 */
[----:B------:R-:W-:-:S05]  /*25a0*/  F2FP.BF16.F32.PACK_AB R3, RZ, R3 ;  /* 0x00000003ff03723e */ /* 0x000fca00000010ff */
[----:B------:R0:W-:Y:S01]  /*25b0*/  @P0 STG.E.U16 desc[UR12][R8.64+0x10], R3 ;  /* 0x0000100308000986 */ /* 0x0001e2000c10150c */
[----:B------:R-:W-:Y:S05]  /*25c0*/  @!P1 BRA `(.L_x_34) ;  /* 0x0000000000049947 */ /* 0x000fea0003800000 */
[----:B------:R0:W5:Y:S02]  /*25d0*/  LDG.E.LTC128B.U16 R159, desc[UR12][R18.64+0x12] ;  /* 0x0000120c129f7981 */ /* 0x000164000c1e1520 */
.L_x_34:
[----:B------:R-:W-:Y:S05]  /*25e0*/  BSYNC B0 ;  /* 0x0000000000007941 */ /* 0x000fea0003800000 */
.L_x_33:
[----:B0----5:R-:W-:Y:S01]  /*25f0*/  IMAD.U32 R3, R159, 0x10000, RZ ;  /* 0x000100009f037824 */ /* 0x021fe200078e00ff */
        /* <DEDUP_REMOVED lines=11> */
.L_x_36:
[----:B------:R-:W-:Y:S05]  /*26b0*/  BSYNC B0 ;  /* 0x0000000000007941 */ /* 0x000fea0003800000 */
.L_x_35:
[----:B-----5:R-:W-:Y:S01]  /*26c0*/  IMAD.U32 R3, R159, 0x10000, RZ ;  /* 0x000100009f037824 */ /* 0x020fe200078e00ff */
[----:B------:R-:W-:Y:S01]  /*26d0*/  ISETP.GT.AND P1, PT, R7, 0x11, PT ;  /* 0x000000110700780c */ /* 0x000fe20003f24270 */
[----:B------:R-:W-:Y:S01]  /*26e0*/  @P0 IMAD.MOV.U32 R10, RZ, RZ, R154 ;  /* 0x000000ffff0a0224 */ /* 0x000fe200078e009a */
[----:B------:R-:W-:Y:S01]  /*26f0*/  LOP3.LUT R120, R120, 0xffffffdf, RZ, 0xc0, !PT ;  /* 0xffffffdf78787812 */ /* 0x000fe200078ec0ff */
[----:B------:R-:W-:Y:S01]  /*2700*/  FMUL R3, R3, R2 ;  /* 0x0000000203037220 */ /* 0x000fe20000400000 */
[----:B------:R-:W-:Y:S01]  /*2710*/  @P0 IMAD.MOV.U32 R11, RZ, RZ, R155 ;  /* 0x000000ffff0b0224 */ /* 0x000fe200078e009b */
[----:B------:R-:W-:Y:S02]  /*2720*/  BSSY B0, `(.L_x_37) ;  /* 0x0000008000007945 */ /* 0x000fe40003800000 */
[----:B------:R-:W-:-:S05]  /*2730*/  FFMA R3, R128, R0, R3 ;  /* 0x0000000080037223 */ /* 0x000fca0000000003 */
[----:B------:R-:W-:Y:S02]  /*2740*/  F2FP.BF16.F32.PACK_AB R3, RZ, R3 ;  /* 0x00000003ff03723e */ /* 0x000fe400000010ff */
[----:B------:R-:W-:-:S03]  /*2750*/  @P1 LOP3.LUT R120, R120, 0x20, RZ, 0xfc, !PT ;  /* 0x0000002078781812 */ /* 0x000fc600078efcff */
[----:B------:R0:W-:Y:S01]  /*2760*/  @P0 STG.E.U16 desc[UR12][R10.64+0x20], R3 ;  /* 0x000020030a000986 */ /* 0x0001e2000c10150c */
[----:B------:R-:W-:-:S13]  /*2770*/  ISETP.GT.AND P0, PT, R5, RZ, P1 ;  /* 0x000000ff0500720c */ /* 0x000fda0000f04270 */
[----:B0-----:R-:W-:Y:S05]  /*2780*/  @!P0 BRA `(.L_x_38) ;  /* 0x0000000000048947 */ /* 0x001fea0003800000 */
[----:B------:R0:W5:Y:S02]  /*2790*/  LDG.E.LTC128B.U16 R159, desc[UR12][R156.64+0x22] ;  /* 0x0000220c9c9f7981 */ /* 0x000164000c1e1520 */
.L_x_38:
[----:B------:R-:W-:Y:S05]  /*27a0*/  BSYNC B0 ;  /* 0x0000000000007941 */ /* 0x000fea0003800000 */
.L_x_37:
[----:B-----5:R-:W-:Y:S01]  /*27b0*/  IMAD.U32 R3, R159, 0x10000, RZ ;  /* 0x000100009f037824 */ /* 0x020fe200078e00ff */
[----:B------:R-:W-:Y:S01]  /*27c0*/  BSSY B0, `(.L_x_39) ;  /* 0x000000a000007945 */ /* 0x000fe20003800000 */
[----:B------:R-:W-:Y:S02]  /*27d0*/  @P0 IMAD.MOV.U32 R10, RZ, RZ, R154 ;  /* 0x000000ffff0a0224 */ /* 0x000fe400078e009a */
[----:B------:R-:W-:Y:S01]  /*27e0*/  FMUL R4, R3, R2 ;  /* 0x0000000203047220 */ /* 0x000fe20000400000 */
[----:B------:R-:W-:-:S03]  /*27f0*/  @P0 IMAD.MOV.U32 R11, RZ, RZ, R155 ;  /* 0x000000ffff0b0224 */ /* 0x000fc600078e009b */
[----:B------:R-:W-:-:S05]  /*2800*/  FFMA R4, R129, R0, R4 ;  /* 0x0000000081047223 */ /* 0x000fca0000000004 */
[----:B------:R-:W-:-:S05]  /*2810*/  F2FP.BF16.F32.PACK_AB R4, RZ, R4 ;  /* 0x00000004ff04723e */ /* 0x000fca00000010ff */
[----:B------:R0:W-:Y:S01]  /*2820*/  @P0 STG.E.U16 desc[UR12][R10.64+0x22], R4 ;  /* 0x000022040a000986 */ /* 0x0001e2000c10150c */
[----:B------:R-:W-:-:S13]  /*2830*/  ISETP.GT.AND P0, PT, R5, 0x8, P2 ;  /* 0x000000080500780c */ /* 0x000fda0001704270 */
[----:B0-----:R-:W-:Y:S05]  /*2840*/  @!P0 BRA `(.L_x_40) ;  /* 0x0000000000048947 */ /* 0x001fea0003800000 */
[----:B------:R0:W5:Y:S02]  /*2850*/  LDG.E.LTC128B.U16 R159, desc[UR12][R18.64+0x20] ;  /* 0x0000200c129f7981 */ /* 0x000164000c1e1520 */
.L_x_40:
[----:B------:R-:W-:Y:S05]  /*2860*/  BSYNC B0 ;  /* 0x0000000000007941 */ /* 0x000fea0003800000 */
.L_x_39:
[----:B-----5:R-:W-:Y:S01]  /*2870*/  IMAD.U32 R3, R159, 0x10000, RZ ;  /* 0x000100009f037824 */ /* 0x020fe200078e00ff */
[----:B------:R-:W-:Y:S03]  /*2880*/  BSSY B0, `(.L_x_41) ;  /* 0x0000008000007945 */ /* 0x000fe60003800000 */
[----:B------:R-:W-:-:S04]  /*2890*/  FMUL R3, R3, R2 ;  /* 0x0000000203037220 */ /* 0x000fc80000400000 */
[----:B------:R-:W-:-:S05]  /*28a0*/  FFMA R3, R130, R0, R3 ;  /* 0x0000000082037223 */ /* 0x000fca0000000003 */
[----:B------:R-:W-:-:S05]  /*28b0*/  F2FP.BF16.F32.PACK_AB R3, RZ, R3 ;  /* 0x00000003ff03723e */ /* 0x000fca00000010ff */
[----:B------:R0:W-:Y:S01]  /*28c0*/  @P0 STG.E.U16 desc[UR12][R8.64+0x20], R3 ;  /* 0x0000200308000986 */ /* 0x0001e2000c10150c */
[----:B------:R-:W-:-:S13]  /*28d0*/  ISETP.GT.AND P0, PT, R5, 0x8, P1 ;  /* 0x000000080500780c */ /* 0x000fda0000f04270 */
[----:B0-----:R-:W-:Y:S05]  /*28e0*/  @!P0 BRA `(.L_x_42) ;  /* 0x0000000000048947 */ /* 0x001fea0003800000 */
[----:B------:R0:W5:Y:S02]  /*28f0*/  LDG.E.LTC128B.U16 R159, desc[UR12][R18.64+0x22] ;  /* 0x0000220c129f7981 */ /* 0x000164000c1e1520 */
.L_x_42:
[----:B------:R-:W-:Y:S05]  /*2900*/  BSYNC B0 ;  /* 0x0000000000007941 */ /* 0x000fea0003800000 */
.L_x_41:
[----:B-----5:R-:W-:Y:S01]  /*2910*/  IMAD.U32 R3, R159, 0x10000, RZ ;  /* 0x000100009f037824 */ /* 0x020fe200078e00ff */
[C---:B------:R-:W-:Y:S01]  /*2920*/  SHF.L.U64.HI R15, R14.reuse, 0x7, R15 ;  /* 0x000000070e0f7819 */ /* 0x040fe2000001020f */
[----:B------:R-:W-:Y:S01]  /*2930*/  IMAD.SHL.U32 R13, R14, 0x80, RZ ;  /* 0x000000800e0d7824 */ /* 0x000fe200078e00ff */
[----:B------:R-:W-:Y:S01]  /*2940*/  ISETP.GT.AND P2, PT, R7, 0x18, PT ;  /* 0x000000180700780c */ /* 0x000fe20003f44270 */
[----:B------:R-:W-:Y:S01]  /*2950*/  FMUL R4, R3, R2 ;  /* 0x0000000203047220 */ /* 0x000fe20000400000 */
[----:B------:R-:W-:Y:S01]  /*2960*/  LOP3.LUT R120, R120, 0xffffffbf, RZ, 0xc0, !PT ;  /* 0xffffffbf78787812 */ /* 0x000fe200078ec0ff */
[----:B------:R-:W-:Y:S01]  /*2970*/  BSSY B0, `(.L_x_43) ;  /* 0x000000d000007945 */ /* 0x000fe20003800000 */
[----:B------:R-:W-:Y:S01]  /*2980*/  LOP3.LUT R3, R13, 0x2, RZ, 0xfc, !PT ;  /* 0x000000020d037812 */ /* 0x000fe200078efcff */
[----:B------:R-:W-:-:S05]  /*2990*/  FFMA R4, R131, R0, R4 ;  /* 0x0000000083047223 */ /* 0x000fca0000000004 */
[----:B------:R-:W-:-:S03]  /*29a0*/  F2FP.BF16.F32.PACK_AB R4, RZ, R4 ;  /* 0x00000004ff04723e */ /* 0x000fc600000010ff */
[----:B------:R-:W-:Y:S02]  /*29b0*/  @P2 LOP3.LUT R120, R120, 0x40, RZ, 0xfc, !PT ;  /* 0x0000004078782812 */ /* 0x000fe400078efcff */
[----:B------:R0:W-:Y:S01]  /*29c0*/  @P0 STG.E.U16 desc[UR12][R8.64+0x22], R4 ;  /* 0x0000220408000986 */ /* 0x0001e2000c10150c */
[----:B------:R-:W-:-:S05]  /*29d0*/  IADD3 R124, P0, R3, R154, RZ ;  /* 0x0000009a037c7210 */ /* 0x000fca0007f1e0ff */
[----:B------:R-:W-:Y:S01]  /*29e0*/  IMAD.X R125, R15, 0x1, R155, P0 ;  /* 0x000000010f7d7824 */ /* 0x000fe200000e069b */
[----:B------:R-:W-:-:S05]  /*29f0*/  IADD3 R10, P0, R13, R154, RZ ;  /* 0x0000009a0d0a7210 */ /* 0x000fca0007f1e0ff */
[----:B------:R-:W-:Y:S01]  /*2a00*/  IMAD.X R11, R15, 0x1, R155, P0 ;  /* 0x000000010f0b7824 */ /* 0x000fe200000e069b */
[----:B------:R-:W-:-:S13]  /*2a10*/  ISETP.GT.AND P0, PT, R5, RZ, P2 ;  /* 0x000000ff0500720c */ /* 0x000fda0001704270 */
[----:B0-----:R-:W-:Y:S05]  /*2a20*/  @!P0 BRA `(.L_x_44) ;  /* 0x0000000000048947 */ /* 0x001fea0003800000 */
[----:B------:R0:W5:Y:S02]  /*2a30*/  LDG.E.LTC128B.U16 R159, desc[UR12][R156.64+0x30] ;  /* 0x0000300c9c9f7981 */ /* 0x000164000c1e1520 */
.L_x_44:
[----:B------:R-:W-:Y:S05]  /*2a40*/  BSYNC B0 ;  /* 0x0000000000007941 */ /* 0x000fea0003800000 */
.L_x_43:
[----:B-----5:R-:W-:Y:S01]  /*2a50*/  IMAD.U32 R23, R159, 0x10000, RZ ;  /* 0x000100009f177824 */ /* 0x020fe200078e00ff */
[----:B------:R-:W-:Y:S01]  /*2a60*/  ISETP.GT.AND P1, PT, R7, 0x19, PT ;  /* 0x000000190700780c */ /* 0x000fe20003f24270 */
[----:B------:R-:W-:Y:S01]  /*2a70*/  @P0 IMAD.MOV.U32 R22, RZ, RZ, R154 ;  /* 0x000000ffff160224 */ /* 0x000fe200078e009a */
[----:B------:R-:W-:Y:S01]  /*2a80*/  LOP3.LUT R120, R120, 0xffffff7f, RZ, 0xc0, !PT ;  /* 0xffffff7f78787812 */ /* 0x000fe200078ec0ff */
[----:B------:R-:W-:Y:S01]  /*2a90*/  FMUL R23, R23, R2 ;  /* 0x0000000217177220 */ /* 0x000fe20000400000 */
[----:B------:R-:W-:Y:S03]  /*2aa0*/  BSSY B0, `(.L_x_45) ;  /* 0x000000a000007945 */ /* 0x000fe60003800000 */
[----:B------:R-:W-:-:S05]  /*2ab0*/  FFMA R23, R132, R0, R23 ;  /* 0x0000000084177223 */ /* 0x000fca0000000017 */
[----:B------:R-:W-:Y:S02]  /*2ac0*/  F2FP.BF16.F32.PACK_AB R23, RZ, R23 ;  /* 0x00000017ff17723e */ /* 0x000fe400000010ff */
[----:B------:R-:W-:Y:S02]  /*2ad0*/  @P1 LOP3.LUT R120, R120, 0x80, RZ, 0xfc, !PT ;  /* 0x0000008078781812 */ /* 0x000fe400078efcff */
[----:B------:R-:W-:Y:S01]  /*2ae0*/  PRMT R4, R23, 0x7610, R4 ;  /* 0x0000761017047816 */ /* 0x000fe20000000004 */
[----:B------:R-:W-:-:S05]  /*2af0*/  @P0 IMAD.MOV.U32 R23, RZ, RZ, R155 ;  /* 0x000000ffff170224 */ /* 0x000fca00078e009b */
[----:B------:R0:W-:Y:S01]  /*2b00*/  @P0 STG.E.U16 desc[UR12][R22.64+0x30], R4 ;  /* 0x0000300416000986 */ /* 0x0001e2000c10150c */
[----:B------:R-:W-:-:S13]  /*2b10*/  ISETP.GT.AND P0, PT, R5, RZ, P1 ;  /* 0x000000ff0500720c */ /* 0x000fda0000f04270 */
[----:B0-----:R-:W-:Y:S05]  /*2b20*/  @!P0 BRA `(.L_x_46) ;  /* 0x0000000000048947 */ /* 0x001fea0003800000 */
[----:B------:R0:W5:Y:S02]  /*2b30*/  LDG.E.LTC128B.U16 R159, desc[UR12][R156.64+0x32] ;  /* 0x0000320c9c9f7981 */ /* 0x000164000c1e1520 */
.L_x_46:
[----:B------:R-:W-:Y:S05]  /*2b40*/  BSYNC B0 ;  /* 0x0000000000007941 */ /* 0x000fea0003800000 */
.L_x_45:
        /* <DEDUP_REMOVED lines=11> */
.L_x_48:
[----:B------:R-:W-:Y:S05]  /*2c00*/  BSYNC B0 ;  /* 0x0000000000007941 */ /* 0x000fea0003800000 */
.L_x_47:
        /* <DEDUP_REMOVED lines=9> */
.L_x_50:
[----:B------:R-:W-:Y:S05]  /*2ca0*/  BSYNC B0 ;  /* 0x0000000000007941 */ /* 0x000fea0003800000 */
.L_x_49:
[----:B-----5:R-:W-:Y:S01]  /*2cb0*/  IMAD.U32 R23, R159, 0x10000, RZ ;  /* 0x000100009f177824 */ /* 0x020fe200078e00ff */
[----:B------:R-:W-:Y:S01]  /*2cc0*/  ISETP.GT.AND P2, PT, R7, 0x20, PT ;  /* 0x000000200700780c */ /* 0x000fe20003f44270 */
[----:B------:R-:W-:Y:S01]  /*2cd0*/  BSSY B0, `(.L_x_51) ;  /* 0x000000a000007945 */ /* 0x000fe20003800000 */
[----:B------:R-:W-:Y:S01]  /*2ce0*/  LOP3.LUT R120, R120, 0xfffffeff, RZ, 0xc0, !PT ;  /* 0xfffffeff78787812 */ /* 0x000fe200078ec0ff */
[----:B------:R-:W-:-:S04]  /*2cf0*/  FMUL R4, R23, R2 ;  /* 0x0000000217047220 */ /* 0x000fc80000400000 */
[----:B------:R-:W-:-:S05]  /*2d00*/  FFMA R4, R135, R0, R4 ;  /* 0x0000000087047223 */ /* 0x000fca0000000004 */
[----:B------:R-:W-:Y:S02]  /*2d10*/  F2FP.BF16.F32.PACK_AB R4, RZ, R4 ;  /* 0x00000004ff04723e */ /* 0x000fe400000010ff */
[----:B------:R-:W-:-:S03]  /*2d20*/  @P2 LOP3.LUT R120, R120, 0x100, RZ, 0xfc, !PT ;  /* 0x0000010078782812 */ /* 0x000fc600078efcff */
[----:B------:R0:W-:Y:S01]  /*2d30*/  @P0 STG.E.U16 desc[UR12][R8.64+0x32], R4 ;  /* 0x0000320408000986 */ /* 0x0001e2000c10150c */
[----:B------:R-:W-:-:S13]  /*2d40*/  ISETP.GT.AND P0, PT, R5, RZ, P2 ;  /* 0x000000ff0500720c */ /* 0x000fda0001704270 */
[----:B0-----:R-:W-:Y:S05]  /*2d50*/  @!P0 BRA `(.L_x_52) ;  /* 0x0000000000048947 */ /* 0x001fea0003800000 */
[----:B------:R0:W5:Y:S02]  /*2d60*/  LDG.E.LTC128B.U16 R159, desc[UR12][R156.64+0x40] ;  /* 0x0000400c9c9f7981 */ /* 0x000164000c1e1520 */
.L_x_52:
[----:B------:R-:W-:Y:S05]  /*2d70*/  BSYNC B0 ;  /* 0x0000000000007941 */ /* 0x000fea0003800000 */
.L_x_51:
        /* <DEDUP_REMOVED lines=15> */
.L_x_54:
[----:B------:R-:W-:Y:S05]  /*2e70*/  BSYNC B0 ;  /* 0x0000000000007941 */ /* 0x000fea0003800000 */
.L_x_53:
        /* <DEDUP_REMOVED lines=11> */
.L_x_56:
[----:B------:R-:W-:Y:S05]  /*2f30*/  BSYNC B0 ;  /* 0x0000000000007941 */ /* 0x000fea0003800000 */
.L_x_55:
        /* <DEDUP_REMOVED lines=9> */
.L_x_58:
[----:B------:R-:W-:Y:S05]  /*2fd0*/  BSYNC B0 ;  /* 0x0000000000007941 */ /* 0x000fea0003800000 */
.L_x_57:
        /* <DEDUP_REMOVED lines=12> */
.L_x_60:
[----:B------:R-:W-:Y:S05]  /*30a0*/  BSYNC B0 ;  /* 0x0000000000007941 */ /* 0x000fea0003800000 */
.L_x_59:
        /* <DEDUP_REMOVED lines=15> */
.L_x_62:
[----:B------:R-:W-:Y:S05]  /*31a0*/  BSYNC B0 ;  /* 0x0000000000007941 */ /* 0x000fea0003800000 */
.L_x_61:
        /* <DEDUP_REMOVED lines=11> */
.L_x_64:
[----:B------:R-:W-:Y:S05]  /*3260*/  BSYNC B0 ;  /* 0x0000000000007941 */ /* 0x000fea0003800000 */
.L_x_63:
        /* <DEDUP_REMOVED lines=9> */
.L_x_66:
[----:B------:R-:W-:Y:S05]  /*3300*/  BSYNC B0 ;  /* 0x0000000000007941 */ /* 0x000fea0003800000 */
.L_x_65:
[----:B-----5:R-:W-:Y:S01]  /*3310*/  IMAD.U32 R23, R159, 0x10000, RZ ;  /* 0x000100009f177824 */ /* 0x020fe200078e00ff */
[----:B------:R-:W-:Y:S01]  /*3320*/  ISETP.GT.AND P3, PT, R7, 0x30, PT ;  /* 0x000000300700780c */ /* 0x000fe20003f64270 */
[----:B------:R-:W-:Y:S02]  /*3330*/  BSSY B0, `(.L_x_67) ;  /* 0x0000008000007945 */ /* 0x000fe40003800000 */
[----:B------:R-:W-:-:S04]  /*3340*/  FMUL R4, R23, R2 ;  /* 0x0000000217047220 */ /* 0x000fc80000400000 */
[----:B------:R-:W-:-:S05]  /*3350*/  FFMA R4, R143, R0, R4 ;  /* 0x000000008f047223 */ /* 0x000fca0000000004 */
[----:B------:R-:W-:-:S05]  /*3360*/  F2FP.BF16.F32.PACK_AB R4, RZ, R4 ;  /* 0x00000004ff04723e */ /* 0x000fca00000010ff */
[----:B------:R0:W-:Y:S01]  /*3370*/  @P0 STG.E.U16 desc[UR12][R8.64+0x52], R4 ;  /* 0x0000520408000986 */ /* 0x0001e2000c10150c */
[----:B------:R-:W-:-:S13]  /*3380*/  ISETP.GT.AND P0, PT, R5, RZ, P3 ;  /* 0x000000ff0500720c */ /* 0x000fda0001f04270 */
[----:B0-----:R-:W-:Y:S05]  /*3390*/  @!P0 BRA `(.L_x_68) ;  /* 0x0000000000048947 */ /* 0x001fea0003800000 */
[----:B------:R0:W5:Y:S02]  /*33a0*/  LDG.E.LTC128B.U16 R159, desc[UR12][R156.64+0x60] ;  /* 0x0000600c9c9f7981 */ /* 0x000164000c1e1520 */
.L_x_68:
[----:B------:R-:W-:Y:S05]  /*33b0*/  BSYNC B0 ;  /* 0x0000000000007941 */ /* 0x000fea0003800000 */
.L_x_67:
[----:B-----5:R-:W-:Y:S01]  /*33c0*/  IMAD.U32 R23, R159, 0x10000, RZ ;  /* 0x000100009f177824 */ /* 0x020fe200078e00ff */
[----:B------:R-:W-:Y:S01]  /*33d0*/  ISETP.GT.AND P2, PT, R7, 0x31, PT ;  /* 0x000000310700780c */ /* 0x000fe20003f44270 */
[----:B------:R-:W-:Y:S01]  /*33e0*/  @P0 IMAD.MOV.U32 R22, RZ, RZ, R154 ;  /* 0x000000ffff160224 */ /* 0x000fe200078e009a */
[----:B------:R-:W-:Y:S01]  /*33f0*/  BSSY B0, `(.L_x_69) ;  /* 0x000000a000007945 */ /* 0x000fe20003800000 */
[----:B------:R-:W-:-:S04]  /*3400*/  FMUL R23, R23, R2 ;  /* 0x0000000217177220 */ /* 0x000fc80000400000 */
[----:B------:R-:W-:-:S05]  /*3410*/  FFMA R23, R144, R0, R23 ;  /* 0x0000000090177223 */ /* 0x000fca0000000017 */
[----:B------:R-:W-:-:S04]  /*3420*/  F2FP.BF16.F32.PACK_AB R23, RZ, R23 ;  /* 0x00000017ff17723e */ /* 0x000fc800000010ff */
[----:B------:R-:W-:Y:S01]  /*3430*/  PRMT R4, R23, 0x7610, R4 ;  /* 0x0000761017047816 */ /* 0x000fe20000000004 */
[----:B------:R-:W-:-:S05]  /*3440*/  @P0 IMAD.MOV.U32 R23, RZ, RZ, R155 ;  /* 0x000000ffff170224 */ /* 0x000fca00078e009b */
[----:B------:R0:W-:Y:S01]  /*3450*/  @P0 STG.E.U16 desc[UR12][R22.64+0x60], R4 ;  /* 0x0000600416000986 */ /* 0x0001e2000c10150c */
[----:B------:R-:W-:-:S13]  /*3460*/  ISETP.GT.AND P0, PT, R5, RZ, P2 ;  /* 0x000000ff0500720c */ /* 0x000fda0001704270 */
[----:B0-----:R-:W-:Y:S05]  /*3470*/  @!P0 BRA `(.L_x_70) ;  /* 0x0000000000048947 */ /* 0x001fea0003800000 */
[----:B------:R0:W5:Y:S02]  /*3480*/  LDG.E.LTC128B.U16 R159, desc[UR12][R156.64+0x62] ;  /* 0x0000620c9c9f7981 */ /* 0x000164000c1e1520 */
.L_x_70:
[----:B------:R-:W-:Y:S05]  /*3490*/  BSYNC B0 ;  /* 0x0000000000007941 */ /* 0x000fea0003800000 */
.L_x_69:
        /* <DEDUP_REMOVED lines=11> */
.L_x_72:
[----:B------:R-:W-:Y:S05]  /*3550*/  BSYNC B0 ;  /* 0x0000000000007941 */ /* 0x000fea0003800000 */
.L_x_71:
        /* <DEDUP_REMOVED lines=9> */
.L_x_74:
[----:B------:R-:W-:Y:S05]  /*35f0*/  BSYNC B0 ;  /* 0x0000000000007941 */ /* 0x000fea0003800000 */
.L_x_73:
        /* <DEDUP_REMOVED lines=10> */
.L_x_76:
[----:B------:R-:W-:Y:S05]  /*36a0*/  BSYNC B0 ;  /* 0x0000000000007941 */ /* 0x000fea0003800000 */
.L_x_75:
[----:B-----5:R-:W-:Y:S01]  /*36b0*/  IMAD.U32 R23, R159, 0x10000, RZ ;  /* 0x000100009f177824 */ /* 0x020fe200078e00ff */
[----:B------:R-:W-:Y:S01]  /*36c0*/  BSSY B0, `(.L_x_77) ;  /* 0x000000c000007945 */ /* 0x000fe20003800000 */
[----:B------:R-:W-:Y:S02]  /*36d0*/  @P0 IMAD.MOV.U32 R22, RZ, RZ, R154 ;  /* 0x000000ffff160224 */ /* 0x000fe400078e009a */
[----:B------:R-:W-:-:S04]  /*36e0*/  FMUL R23, R23, R2 ;  /* 0x0000000217177220 */ /* 0x000fc80000400000 */
[----:B------:R-:W-:-:S05]  /*36f0*/  FFMA R23, R148, R0, R23 ;  /* 0x0000000094177223 */ /* 0x000fca0000000017 */
[----:B------:R-:W-:-:S04]  /*3700*/  F2FP.BF16.F32.PACK_AB R23, RZ, R23 ;  /* 0x00000017ff17723e */ /* 0x000fc800000010ff */
[----:B------:R-:W-:Y:S01]  /*3710*/  PRMT R4, R23, 0x7610, R4 ;  /* 0x0000761017047816 */ /* 0x000fe20000000004 */
[----:B------:R-:W-:-:S05]  /*3720*/  @P0 IMAD.MOV.U32 R23, RZ, RZ, R155 ;  /* 0x000000ffff170224 */ /* 0x000fca00078e009b */
[----:B------:R0:W-:Y:S01]  /*3730*/  @P0 STG.E.U16 desc[UR12][R22.64+0x70], R4 ;  /* 0x0000700416000986 */ /* 0x0001e2000c10150c */
[----:B------:R-:W-:-:S04]  /*3740*/  ISETP.GT.AND P0, PT, R7, 0x39, PT ;  /* 0x000000390700780c */ /* 0x000fc80003f04270 */
[----:B------:R-:W-:-:S13]  /*3750*/  ISETP.GT.AND P5, PT, R5, RZ, P0 ;  /* 0x000000ff0500720c */ /* 0x000fda00007a4270 */
[----:B0-----:R-:W-:Y:S05]  /*3760*/  @!P5 BRA `(.L_x_78) ;  /* 0x000000000004d947 */ /* 0x001fea0003800000 */
[----:B------:R0:W5:Y:S02]  /*3770*/  LDG.E.LTC128B.U16 R159, desc[UR12][R156.64+0x72] ;  /* 0x0000720c9c9f7981 */ /* 0x000164000c1e1520 */
.L_x_78:
[----:B------:R-:W-:Y:S05]  /*3780*/  BSYNC B0 ;  /* 0x0000000000007941 */ /* 0x000fea0003800000 */
.L_x_77:
        /* <DEDUP_REMOVED lines=11> */
.L_x_80:
[----:B------:R-:W-:Y:S05]  /*3840*/  BSYNC B0 ;  /* 0x0000000000007941 */ /* 0x000fea0003800000 */
.L_x_79:
        /* <DEDUP_REMOVED lines=9> */
[----:B------:R-:W-:-:S13]  /*38e0*/  ISETP.GT.AND P5, PT, R5, 0x8, P0 ;  /* 0x000000080500780c */ /* 0x000fda00007a4270 */
[----:B0-----:R-:W-:Y:S05]  /*38f0*/  @!P5 BRA `(.L_x_82) ;  /* 0x000000000004d947 */ /* 0x001fea0003800000 */
[----:B------:R0:W5:Y:S02]  /*3900*/  LDG.E.LTC128B.U16 R159, desc[UR12][R18.64+0x72] ;  /* 0x0000720c129f7981 */ /* 0x000164000c1e1520 */
.L_x_82:
[----:B------:R-:W-:Y:S05]  /*3910*/  BSYNC B0 ;  /* 0x0000000000007941 */ /* 0x000fea0003800000 */
.L_x_81:
[----:B-----5:R-:W-:Y:S01]  /*3920*/  IMAD.U32 R7, R159, 0x10000, RZ ;  /* 0x000100009f077824 */ /* 0x020fe200078e00ff */
[----:B------:R-:W-:Y:S01]  /*3930*/  LOP3.LUT R123, R13, 0x10, RZ, 0xfc, !PT ;  /* 0x000000100d7b7812 */ /* 0x000fe200078efcff */
[----:B------:R-:W-:Y:S02]  /*3940*/  USHF.L.U32 UR22, UR4, 0x7, URZ ;  /* 0x0000000704167899 */ /* 0x000fe4000800063f */
[----:B------:R-:W-:Y:S01]  /*3950*/  FMUL R4, R7, R2 ;  /* 0x0000000207047220 */ /* 0x000fe20000400000 */
[----:B------:R-:W-:-:S03]  /*3960*/  USHF.L.U64.HI UR4, UR4, 0x7, UR5 ;  /* 0x0000000704047899 */ /* 0x000fc60008010205 */
[----:B------:R-:W-:-:S05]  /*3970*/  FFMA R4, R151, R0, R4 ;  /* 0x0000000097047223 */ /* 0x000fca0000000004 */
[----:B------:R-:W-:-:S05]  /*3980*/  F2FP.BF16.F32.PACK_AB R4, RZ, R4 ;  /* 0x00000004ff04723e */ /* 0x000fca00000010ff */
[----:B------:R1:W-:Y:S01]  /*3990*/  @P5 STG.E.U16 desc[UR12][R8.64+0x72], R4 ;  /* 0x0000720408005986 */ /* 0x0003e2000c10150c */
[----:B------:R-:W-:-:S05]  /*39a0*/  IADD3 R126, P5, R123, R154, RZ ;  /* 0x0000009a7b7e7210 */ /* 0x000fca0007fbe0ff */
[----:B------:R-:W-:Y:S01]  /*39b0*/  IMAD.X R127, R15, 0x1, R155, P5 ;  /* 0x000000010f7f7824 */ /* 0x000fe200028e069b */
[----:B------:R-:W-:-:S04]  /*39c0*/  IADD3 R6, P5, R20, UR22, RZ ;  /* 0x0000001614067c10 */ /* 0x000fc8000ffbe0ff */
[----:B------:R-:W-:Y:S02]  /*39d0*/  IADD3.X R7, R21, UR4, RZ, P5, !PT ;  /* 0x0000000415077c10 */ /* 0x000fe4000affe4ff */
[----:B------:R-:W-:-:S13]  /*39e0*/  ISETP.GT.AND P5, PT, R5, 0x40, P4 ;  /* 0x000000400500780c */ /* 0x000fda00027a4270 */
[----:B------:R-:W0:Y:S01]  /*39f0*/  @P5 LDG.E.LTC128B.U16 R159, desc[UR12][R6.64] ;  /* 0x0000000c069f5981 */ /* 0x000e22000c1e1520 */
[----:B------:R-:W-:Y:S01]  /*3a00*/  LOP3.LUT R121, R13, 0x12, RZ, 0xfc, !PT ;  /* 0x000000120d797812 */ /* 0x000fe200078efcff */
[----:B------:R-:W-:Y:S01]  /*3a10*/  ULOP3.LUT UR21, UR22, 0x2, URZ, 0xfc, !UPT ;  /* 0x0000000216157892 */ /* 0x000fe2000f8efc3f */
[----:B0-23--:R-:W-:-:S04]  /*3a20*/  IMAD.U32 R19, R159, 0x10000, RZ ;  /* 0x000100009f137824 */ /* 0x00dfc800078e00ff */
[----:B------:R-:W-:-:S04]  /*3a30*/  FMUL R19, R19, R2 ;  /* 0x0000000213137220 */ /* 0x000fc80000400000 */
[----:B------:R-:W-:-:S05]  /*3a40*/  FFMA R19, R88, R0, R19 ;  /* 0x0000000058137223 */ /* 0x000fca0000000013 */
[----:B------:R-:W-:-:S04]  /*3a50*/  F2FP.BF16.F32.PACK_AB R19, RZ, R19 ;  /* 0x00000013ff13723e */ /* 0x000fc800000010ff */
[----:B------:R-:W-:-:S05]  /*3a60*/  PRMT R12, R19, 0x7610, R12 ;  /* 0x00007610130c7816 */ /* 0x000fca000000000c */
[----:B------:R0:W-:Y:S01]  /*3a70*/  @P5 STG.E.U16 desc[UR12][R10.64], R12 ;  /* 0x0000000c0a005986 */ /* 0x0001e2000c10150c */
[----:B------:R-:W-:-:S05]  /*3a80*/  IADD3 R128, P5, R121, R154, RZ ;  /* 0x0000009a79807210 */ /* 0x000fca0007fbe0ff */
[----:B------:R-:W-:Y:S01]  /*3a90*/  IMAD.X R129, R15, 0x1, R155, P5 ;  /* 0x000000010f817824 */ /* 0x000fe200028e069b */
[----:B------:R-:W-:-:S04]  /*3aa0*/  IADD3 R130, P5, R20, UR21, RZ ;  /* 0x0000001514827c10 */ /* 0x000fc8000ffbe0ff */
[----:B------:R-:W-:Y:S02]  /*3ab0*/  IADD3.X R131, R21, UR4, RZ, P5, !PT ;  /* 0x0000000415837c10 */ /* 0x000fe4000affe4ff */
[----:B------:R-:W-:-:S13]  /*3ac0*/  ISETP.GT.AND P5, PT, R5, 0x40, P6 ;  /* 0x000000400500780c */ /* 0x000fda00037a4270 */
[----:B------:R-:W2:Y:S01]  /*3ad0*/  @P5 LDG.E.LTC128B.U16 R159, desc[UR12][R130.64] ;  /* 0x0000000c829f5981 */ /* 0x000ea2000c1e1520 */
[----:B------:R-:W-:Y:S01]  /*3ae0*/  BSSY B0, `(.L_x_83) ;  /* 0x000000d000007945 */ /* 0x000fe20003800000 */
[----:B--2---:R-:W-:-:S04]  /*3af0*/  IMAD.U32 R19, R159, 0x10000, RZ ;  /* 0x000100009f137824 */ /* 0x004fc800078e00ff */
[----:B-1----:R-:W-:-:S04]  /*3b00*/  FMUL R4, R19, R2 ;  /* 0x0000000213047220 */ /* 0x002fc80000400000 */
        /* <DEDUP_REMOVED lines=8> */
[----:B0-----:R-:W-:Y:S05]  /*3b90*/  @!P5 BRA `(.L_x_84) ;  /* 0x000000000004d947 */ /* 0x001fea0003800000 */
[----:B------:R0:W5:Y:S02]  /*3ba0*/  LDG.E.LTC128B.U16 R159, desc[UR12][R18.64] ;  /* 0x0000000c129f7981 */ /* 0x000164000c1e1520 */
.L_x_84:
[----:B------:R-:W-:Y:S05]  /*3bb0*/  BSYNC B0 ;  /* 0x0000000000007941 */ /* 0x000fea0003800000 */
.L_x_83:
[C---:B-----5:R-:W-:Y:S01]  /*3bc0*/  IMAD.U32 R89, R159.reuse, 0x10000, RZ ;  /* 0x000100009f597824 */ /* 0x060fe200078e00ff */
[----:B------:R-:W-:Y:S01]  /*3bd0*/  BSSY B0, `(.L_x_85) ;  /* 0x000000d000007945 */ /* 0x000fe20003800000 */
[----:B------:R-:W-:Y:S02]  /*3be0*/  PRMT R88, R159, 0x7610, R88 ;  /* 0x000076109f587816 */ /* 0x000fe40000000058 */
[----:B------:R-:W-:-:S04]  /*3bf0*/  FMUL R89, R89, R2 ;  /* 0x0000000259597220 */ /* 0x000fc80000400000 */
[----:B------:R-:W-:-:S05]  /*3c00*/  FFMA R89, R90, R0, R89 ;  /* 0x000000005a597223 */ /* 0x000fca0000000059 */
[----:B------:R-:W-:-:S05]  /*3c10*/  F2FP.BF16.F32.PACK_AB R89, RZ, R89 ;  /* 0x00000059ff59723e */ /* 0x000fca00000010ff */
[----:B------:R1:W-:Y:S01]  /*3c20*/  @P5 STG.E.U16 desc[UR12][R22.64], R89 ;  /* 0x0000005916005986 */ /* 0x0003e2000c10150c */
[----:B------:R-:W-:-:S05]  /*3c30*/  IADD3 R130, P5, R3, R8, RZ ;  /* 0x0000000803827210 */ /* 0x000fca0007fbe0ff */
[----:B------:R-:W-:Y:S01]  /*3c40*/  IMAD.X R131, R15, 0x1, R9, P5 ;  /* 0x000000010f837824 */ /* 0x000fe200028e0609 */
[----:B------:R-:W-:-:S13]  /*3c50*/  ISETP.GT.AND P5, PT, R5, 0x48, P6 ;  /* 0x000000480500780c */ /* 0x000fda00037a4270 */
[----:B-1----:R-:W-:Y:S05]  /*3c60*/  @!P5 BRA `(.L_x_86) ;  /* 0x00000000000cd947 */ /* 0x002fea0003800000 */
[----:B------:R-:W-:-:S04]  /*3c70*/  IADD3 R88, P6, R16, UR21, RZ ;  /* 0x0000001510587c10 */ /* 0x000fc8000ffde0ff */
[----:B------:R-:W-:-:S05]  /*3c80*/  IADD3.X R89, R17, UR4, RZ, P6, !PT ;  /* 0x0000000411597c10 */ /* 0x000fca000b7fe4ff */
[----:B------:R1:W5:Y:S04]  /*3c90*/  LDG.E.LTC128B.U16 R88, desc[UR12][R88.64] ;  /* 0x0000000c58587981 */ /* 0x000368000c1e1520 */
.L_x_86:
[----:B------:R-:W-:Y:S05]  /*3ca0*/  BSYNC B0 ;  /* 0x0000000000007941 */ /* 0x000fea0003800000 */
.L_x_85:
[----:B-1---5:R-:W-:Y:S01]  /*3cb0*/  IMAD.U32 R89, R88, 0x10000, RZ ;  /* 0x0001000058597824 */ /* 0x022fe200078e00ff */
[----:B------:R-:W-:Y:S01]  /*3cc0*/  ULOP3.LUT UR20, UR22, 0x10, URZ, 0xfc, !UPT ;  /* 0x0000001016147892 */ /* 0x000fe2000f8efc3f */
[----:B------:R-:W-:Y:S02]  /*3cd0*/  LOP3.LUT P6, RZ, R120, 0x4, RZ, 0xc0, !PT ;  /* 0x0000000478ff7812 */ /* 0x000fe400078cc0ff */
[----:B------:R-:W-:Y:S01]  /*3ce0*/  FMUL R4, R89, R2 ;  /* 0x0000000259047220 */ /* 0x000fe20000400000 */
[----:B------:R-:W-:-:S03]  /*3cf0*/  LOP3.LUT R89, R13, 0x20, RZ, 0xfc, !PT ;  /* 0x000000200d597812 */ /* 0x000fc600078efcff */
        /* <DEDUP_REMOVED lines=8> */
[----:B------:R-:W2:Y:S01]  /*3d80*/  @P5 LDG.E.LTC128B.U16 R88, desc[UR12][R132.64] ;  /* 0x0000000c84585981 */ /* 0x000ea2000c1e1520 */
[----:B------:R-:W-:Y:S01]  /*3d90*/  ULOP3.LUT UR19, UR22, 0x12, URZ, 0xfc, !UPT ;  /* 0x0000001216137892 */ /* 0x000fe2000f8efc3f */
[----:B--2---:R-:W-:-:S04]  /*3da0*/  IMAD.U32 R91, R88, 0x10000, RZ ;  /* 0x00010000585b7824 */ /* 0x004fc800078e00ff */
[----:B------:R-:W-:-:S04]  /*3db0*/  FMUL R91, R91, R2 ;  /* 0x000000025b5b7220 */ /* 0x000fc80000400000 */
[----:B------:R-:W-:-:S05]  /*3dc0*/  FFMA R91, R92, R0, R91 ;  /* 0x000000005c5b7223 */ /* 0x000fca000000005b */
[----:B------:R-:W-:-:S04]  /*3dd0*/  F2FP.BF16.F32.PACK_AB R91, RZ, R91 ;  /* 0x0000005bff5b723e */ /* 0x000fc800000010ff */
[----:B------:R-:W-:Y:S02]  /*3de0*/  PRMT R12, R91, 0x7610, R12 ;  /* 0x000076105b0c7816 */ /* 0x000fe4000000000c */
[----:B------:R-:W-:-:S03]  /*3df0*/  LOP3.LUT R91, R13, 0x22, RZ, 0xfc, !PT ;  /* 0x000000220d5b7812 */ /* 0x000fc600078efcff */
[----:B------:R2:W-:Y:S01]  /*3e00*/  @P5 STG.E.U16 desc[UR12][R126.64], R12 ;  /* 0x0000000c7e005986 */ /* 0x0005e2000c10150c */
[----:B-1----:R-:W-:-:S05]  /*3e10*/  IADD3 R130, P5, R91, R154, RZ ;  /* 0x0000009a5b827210 */ /* 0x002fca0007fbe0ff */
[----:B------:R-:W-:Y:S01]  /*3e20*/  IMAD.X R131, R15, 0x1, R155, P5 ;  /* 0x000000010f837824 */ /* 0x000fe200028e069b */
[----:B------:R-:W-:-:S04]  /*3e30*/  IADD3 R132, P5, R20, UR19, RZ ;  /* 0x0000001314847c10 */ /* 0x000fc8000ffbe0ff */
[----:B------:R-:W-:Y:S02]  /*3e40*/  IADD3.X R133, R21, UR4, RZ, P5, !PT ;  /* 0x0000000415857c10 */ /* 0x000fe4000affe4ff */
[----:B------:R-:W-:-:S04]  /*3e50*/  LOP3.LUT P5, RZ, R120, 0x8, RZ, 0xc0, !PT ;  /* 0x0000000878ff7812 */ /* 0x000fc800078ac0ff */
[----:B------:R-:W-:-:S13]  /*3e60*/  ISETP.GT.AND P5, PT, R5, 0x40, P5 ;  /* 0x000000400500780c */ /* 0x000fda0002fa4270 */
[----:B------:R-:W3:Y:S01]  /*3e70*/  @P5 LDG.E.LTC128B.U16 R88, desc[UR12][R132.64] ;  /* 0x0000000c84585981 */ /* 0x000ee2000c1e1520 */
[----:B------:R-:W-:Y:S01]  /*3e80*/  BSSY B0, `(.L_x_87) ;  /* 0x000000d000007945 */ /* 0x000fe20003800000 */
[----:B---3--:R-:W-:-:S04]  /*3e90*/  IMAD.U32 R135, R88, 0x10000, RZ ;  /* 0x0001000058877824 */ /* 0x008fc800078e00ff */
[----:B------:R-:W-:-:S04]  /*3ea0*/  FMUL R4, R135, R2 ;  /* 0x0000000287047220 */ /* 0x000fc80000400000 */
[----:B------:R-:W-:-:S05]  /*3eb0*/  FFMA R4, R93, R0, R4 ;  /* 0x000000005d047223 */ /* 0x000fca0000000004 */
[----:B------:R-:W-:-:S05]  /*3ec0*/  F2FP.BF16.F32.PACK_AB R4, RZ, R4 ;  /* 0x00000004ff04723e */ /* 0x000fca00000010ff */
[----:B------:R1:W-:Y:S01]  /*3ed0*/  @P5 STG.E.U16 desc[UR12][R128.64], R4 ;  /* 0x0000000480005986 */ /* 0x0003e2000c10150c */
[----:B--2---:R-:W-:-:S05]  /*3ee0*/  IADD3 R126, P5, R123, R8, RZ ;  /* 0x000000087b7e7210 */ /* 0x004fca0007fbe0ff */
[----:B------:R-:W-:Y:S01]  /*3ef0*/  IMAD.X R127, R15, 0x1, R9, P5 ;  /* 0x000000010f7f7824 */ /* 0x000fe200028e0609 */
[----:B------:R-:W-:-:S13]  /*3f00*/  ISETP.GT.AND P5, PT, R5, 0x48, P6 ;  /* 0x000000480500780c */ /* 0x000fda00037a4270 */
[----:B-1----:R-:W-:Y:S05]  /*3f10*/  @!P5 BRA `(.L_x_88) ;  /* 0x00000000000cd947 */ /* 0x002fea0003800000 */
[----:B------:R-:W-:-:S04]  /*3f20*/  IADD3 R92, P6, R16, UR20, RZ ;  /* 0x00000014105c7c10 */ /* 0x000fc8000ffde0ff */
[----:B------:R-:W-:-:S05]  /*3f30*/  IADD3.X R93, R17, UR4, RZ, P6, !PT ;  /* 0x00000004115d7c10 */ /* 0x000fca000b7fe4ff */
[----:B------:R1:W5:Y:S04]  /*3f40*/  LDG.E.LTC128B.U16 R88, desc[UR12][R92.64] ;  /* 0x0000000c5c587981 */ /* 0x000368000c1e1520 */
.L_x_88:
[----:B------:R-:W-:Y:S05]  /*3f50*/  BSYNC B0 ;  /* 0x0000000000007941 */ /* 0x000fea0003800000 */
.L_x_87:
[----:B-1---5:R-:W-:Y:S01]  /*3f60*/  IMAD.U32 R93, R88, 0x10000, RZ ;  /* 0x00010000585d7824 */ /* 0x022fe200078e00ff */
[----:B------:R-:W-:Y:S01]  /*3f70*/  LOP3.LUT P6, RZ, R120, 0x8, RZ, 0xc0, !PT ;  /* 0x0000000878ff7812 */ /* 0x000fe200078cc0ff */
[----:B------:R-:W-:Y:S02]  /*3f80*/  BSSY B0, `(.L_x_89) ;  /* 0x000000c000007945 */ /* 0x000fe40003800000 */
        /* <DEDUP_REMOVED lines=11> */
.L_x_90:
[----:B------:R-:W-:Y:S05]  /*4040*/  BSYNC B0 ;  /* 0x0000000000007941 */ /* 0x000fea0003800000 */
.L_x_89:
        /* <DEDUP_REMOVED lines=42> */
.L_x_92:
[----:B------:R-:W-:Y:S05]  /*42f0*/  BSYNC B0 ;  /* 0x0000000000007941 */ /* 0x000fea0003800000 */
.L_x_91:
        /* <DEDUP_REMOVED lines=14> */
.L_x_94:
[----:B------:R-:W-:Y:S05]  /*43e0*/  BSYNC B0 ;  /* 0x0000000000007941 */ /* 0x000fea0003800000 */
.L_x_93:
        /* <DEDUP_REMOVED lines=42> */
.L_x_96:
[----:B------:R-:W-:Y:S05]  /*4690*/  BSYNC B0 ;  /* 0x0000000000007941 */ /* 0x000fea0003800000 */
.L_x_95:
        /* <DEDUP_REMOVED lines=14> */
.L_x_98:
[----:B------:R-:W-:Y:S05]  /*4780*/  BSYNC B0 ;  /* 0x0000000000007941 */ /* 0x000fea0003800000 */
.L_x_97:
        /* <DEDUP_REMOVED lines=42> */
.L_x_100:
[----:B------:R-:W-:Y:S05]  /*4a30*/  BSYNC B0 ;  /* 0x0000000000007941 */ /* 0x000fea0003800000 */
.L_x_99:
        /* <DEDUP_REMOVED lines=14> */
.L_x_102:
[----:B------:R-:W-:Y:S05]  /*4b20*/  BSYNC B0 ;  /* 0x0000000000007941 */ /* 0x000fea0003800000 */
.L_x_101:
        /* <DEDUP_REMOVED lines=42> */
.L_x_104:
[----:B------:R-:W-:Y:S05]  /*4dd0*/  BSYNC B0 ;  /* 0x0000000000007941 */ /* 0x000fea0003800000 */
.L_x_103:
        /* <DEDUP_REMOVED lines=14> */
.L_x_106:
[----:B------:R-:W-:Y:S05]  /*4ec0*/  BSYNC B0 ;  /* 0x0000000000007941 */ /* 0x000fea0003800000 */
.L_x_105:
[----:B-1---5:R-:W-:Y:S01]  /*4ed0*/  IMAD.U32 R109, R88, 0x10000, RZ ;  /* 0x00010000586d7824 */ /* 0x022fe200078e00ff */
[----:B------:R-:W-:-:S03]  /*4ee0*/  ULOP3.LUT UR8, UR22, 0x60, URZ, 0xfc, !UPT ;  /* 0x0000006016087892 */ /* 0x000fc6000f8efc3f */
        /* <DEDUP_REMOVED lines=38> */
.L_x_108:
[----:B------:R-:W-:Y:S05]  /*5150*/  BSYNC B0 ;  /* 0x0000000000007941 */ /* 0x000fea0003800000 */
.L_x_107:
[----:B-1---5:R-:W-:Y:S01]  /*5160*/  IMAD.U32 R113, R88, 0x10000, RZ ;  /* 0x0001000058717824 */ /* 0x022fe200078e00ff */
[----:B------:R-:W-:Y:S03]  /*5170*/  BSSY B0, `(.L_x_109) ;  /* 0x000000c000007945 */ /* 0x000fe60003800000 */
        /* <DEDUP_REMOVED lines=11> */
.L_x_110:
[----:B------:R-:W-:Y:S05]  /*5230*/  BSYNC B0 ;  /* 0x0000000000007941 */ /* 0x000fea0003800000 */
.L_x_109:
[----:B-1---5:R-:W-:Y:S01]  /*5240*/  IMAD.U32 R113, R88, 0x10000, RZ ;  /* 0x0001000058717824 */ /* 0x022fe200078e00ff */
[----:B------:R-:W-:-:S03]  /*5250*/  ULOP3.LUT UR6, UR22, 0x70, URZ, 0xfc, !UPT ;  /* 0x0000007016067892 */ /* 0x000fc6000f8efc3f */
[----:B------:R-:W-:-:S04]  /*5260*/  FMUL R4, R113, R2 ;  /* 0x0000000271047220 */ /* 0x000fc80000400000 */
[----:B------:R-:W-:-:S05]  /*5270*/  FFMA R4, R115, R0, R4 ;  /* 0x0000000073047223 */ /* 0x000fca0000000004 */
[----:B------:R-:W-:-:S05]  /*5280*/  F2FP.BF16.F32.PACK_AB R4, RZ, R4 ;  /* 0x00000004ff04723e */ /* 0x000fca00000010ff */
[----:B------:R-:W-:Y:S01]  /*5290*/  @P5 STG.E.U16 desc[UR12][R130.64], R4 ;  /* 0x0000000482005986 */ /* 0x000fe2000c10150c */
        /* <DEDUP_REMOVED lines=10> */
[----:B------:R-:W-:-:S05]  /*5340*/  F2FP.BF16.F32.PACK_AB R115, RZ, R115 ;  /* 0x00000073ff73723e */ /* 0x000fca00000010ff */
[----:B------:R1:W-:Y:S01]  /*5350*/  @P5 STG.E.U16 desc[UR12][R126.64], R115 ;  /* 0x000000737e005986 */ /* 0x0003e2000c10150c */
[----:B------:R-:W-:-:S05]  /*5360*/  IADD3 R114, P5, R111, R8, RZ ;  /* 0x000000086f727210 */ /* 0x000fca0007fbe0ff */
[----:B-1----:R-:W-:Y:S01]  /*5370*/  IMAD.X R115, R15, 0x1, R9, P5 ;  /* 0x000000010f737824 */ /* 0x002fe200028e0609 */
[----:B------:R-:W-:-:S04]  /*5380*/  IADD3 R20, P5, R20, UR5, RZ ;  /* 0x0000000514147c10 */ /* 0x000fc8000ffbe0ff */
[----:B------:R-:W-:Y:S02]  /*5390*/  IADD3.X R21, R21, UR4, RZ, P5, !PT ;  /* 0x0000000415157c10 */ /* 0x000fe4000affe4ff */
[----:B------:R-:W-:-:S13]  /*53a0*/  ISETP.GT.AND P5, PT, R5, 0x40, P0 ;  /* 0x000000400500780c */ /* 0x000fda00007a4270 */
[----:B------:R-:W2:Y:S01]  /*53b0*/  @P5 LDG.E.LTC128B.U16 R88, desc[UR12][R20.64] ;  /* 0x0000000c14585981 */ /* 0x000ea2000c1e1520 */
[----:B------:R-:W-:Y:S01]  /*53c0*/  BSSY B0, `(.L_x_111) ;  /* 0x000000d000007945 */ /* 0x000fe20003800000 */
[----:B--2---:R-:W-:-:S04]  /*53d0*/  IMAD.U32 R9, R88, 0x10000, RZ ;  /* 0x0001000058097824 */ /* 0x004fc800078e00ff */
        /* <DEDUP_REMOVED lines=11> */
.L_x_112:
[----:B------:R-:W-:Y:S05]  /*5490*/  BSYNC B0 ;  /* 0x0000000000007941 */ /* 0x000fea0003800000 */
.L_x_111:
        /* <DEDUP_REMOVED lines=11> */
[----:B-1----:R-:W-:Y:S05]  /*5550*/  @!P5 BRA `(.L_x_114) ;  /* 0x000000000004d947 */ /* 0x002fea0003800000 */
[----:B------:R1:W5:Y:S02]  /*5560*/  LDG.E.LTC128B.U16 R88, desc[UR12][R16.64] ;  /* 0x0000000c10587981 */ /* 0x000364000c1e1520 */
.L_x_114:
[----:B------:R-:W-:Y:S05]  /*5570*/  BSYNC B0 ;  /* 0x0000000000007941 */ /* 0x000fea0003800000 */
.L_x_113:
        /* <DEDUP_REMOVED lines=13> */
.L_x_116:
[----:B------:R-:W-:Y:S05]  /*5650*/  BSYNC B0 ;  /* 0x0000000000007941 */ /* 0x000fea0003800000 */
.L_x_115:
[----:B-----5:R-:W-:Y:S01]  /*5660*/  IMAD.U32 R21, R88, 0x10000, RZ ;  /* 0x0001000058157824 */ /* 0x020fe200078e00ff */
        /* <DEDUP_REMOVED lines=9> */
[----:B--2---:R-:W-:Y:S05]  /*5700*/  @!P5 BRA `(.L_x_118) ;  /* 0x00000000000cd947 */ /* 0x004fea0003800000 */
[----:B------:R-:W-:-:S04]  /*5710*/  IADD3 R20, P6, R6, UR21, RZ ;  /* 0x0000001506147c10 */ /* 0x000fc8000ffde0ff */
[----:B------:R-:W-:-:S05]  /*5720*/  IADD3.X R21, R7, UR4, RZ, P6, !PT ;  /* 0x0000000407157c10 */ /* 0x000fca000b7fe4ff */
[----:B------:R2:W5:Y:S04]  /*5730*/  LDG.E.LTC128B.U16 R88, desc[UR12][R20.64] ;  /* 0x0000000c14587981 */ /* 0x000568000c1e1520 */
.L_x_118:
[----:B------:R-:W-:Y:S05]  /*5740*/  BSYNC B0 ;  /* 0x0000000000007941 */ /* 0x000fea0003800000 */
.L_x_117:
[----:B--2--5:R-:W-:Y:S01]  /*5750*/  IMAD.U32 R21, R88, 0x10000, RZ ;  /* 0x0001000058157824 */ /* 0x024fe200078e00ff */
        /* <DEDUP_REMOVED lines=10> */
[----:B--2---:R-:W-:Y:S05]  /*5800*/  @!P5 BRA `(.L_x_120) ;  /* 0x000000000004d947 */ /* 0x004fea0003800000 */
[----:B------:R2:W5:Y:S02]  /*5810*/  LDG.E.LTC128B.U16 R88, desc[UR12][R56.64] ;  /* 0x0000000c38587981 */ /* 0x000564000c1e1520 */
.L_x_120:
[----:B------:R-:W-:Y:S05]  /*5820*/  BSYNC B0 ;  /* 0x0000000000007941 */ /* 0x000fea0003800000 */
.L_x_119:
        /* <DEDUP_REMOVED lines=10> */
[----:B---3--:R-:W-:Y:S05]  /*58d0*/  @!P5 BRA `(.L_x_122) ;  /* 0x00000000000cd947 */ /* 0x008fea0003800000 */
[----:B------:R-:W-:-:S04]  /*58e0*/  IADD3 R116, P6, R18, UR21, RZ ;  /* 0x0000001512747c10 */ /* 0x000fc8000ffde0ff */
[----:B------:R-:W-:-:S05]  /*58f0*/  IADD3.X R117, R19, UR4, RZ, P6, !PT ;  /* 0x0000000413757c10 */ /* 0x000fca000b7fe4ff */
[----:B------:R3:W5:Y:S04]  /*5900*/  LDG.E.LTC128B.U16 R88, desc[UR12][R116.64] ;  /* 0x0000000c74587981 */ /* 0x000768000c1e1520 */
.L_x_122:
[----:B------:R-:W-:Y:S05]  /*5910*/  BSYNC B0 ;  /* 0x0000000000007941 */ /* 0x000fea0003800000 */
.L_x_121:
[----:B---3-5:R-:W-:Y:S01]  /*5920*/  IMAD.U32 R117, R88, 0x10000, RZ ;  /* 0x0001000058757824 */ /* 0x028fe200078e00ff */
        /* <DEDUP_REMOVED lines=13> */
.L_x_124:
[----:B------:R-:W-:Y:S05]  /*5a00*/  BSYNC B0 ;  /* 0x0000000000007941 */ /* 0x000fea0003800000 */
.L_x_123:
        /* <DEDUP_REMOVED lines=8> */
[----:B---3--:R-:W-:Y:S01]  /*5a90*/  IMAD.X R117, R11, 0x1, R15, P5 ;  /* 0x000000010b757824 */ /* 0x008fe200028e060f */
[----:B------:R-:W-:-:S13]  /*5aa0*/  ISETP.GT.AND P5, PT, R5, 0x80, P6 ;  /* 0x000000800500780c */ /* 0x000fda00037a4270 */
[----:B------:R-:W-:Y:S05]  /*5ab0*/  @!P5 BRA `(.L_x_126) ;  /* 0x00000000000cd947 */ /* 0x000fea0003800000 */
[----:B------:R-:W-:-:S04]  /*5ac0*/  IADD3 R112, P6, R6, UR19, RZ ;  /* 0x0000001306707c10 */ /* 0x000fc8000ffde0ff */
[----:B------:R-:W-:-:S05]  /*5ad0*/  IADD3.X R113, R7, UR4, RZ, P6, !PT ;  /* 0x0000000407717c10 */ /* 0x000fca000b7fe4ff */
[----:B------:R3:W5:Y:S04]  /*5ae0*/  LDG.E.LTC128B.U16 R88, desc[UR12][R112.64] ;  /* 0x0000000c70587981 */ /* 0x000768000c1e1520 */
.L_x_126:
[----:B------:R-:W-:Y:S05]  /*5af0*/  BSYNC B0 ;  /* 0x0000000000007941 */ /* 0x000fea0003800000 */
.L_x_125:
[----:B---3-5:R-:W-:Y:S01]  /*5b00*/  IMAD.U32 R113, R88, 0x10000, RZ ;  /* 0x0001000058717824 */ /* 0x028fe200078e00ff */
[----:B------:R-:W-:Y:S01]  /*5b10*/  LOP3.LUT P6, RZ, R120, 0x4, RZ, 0xc0, !PT ;  /* 0x0000000478ff7812 */ /* 0x000fe200078cc0ff */
[----:B------:R-:W-:Y:S01]  /*5b20*/  BSSY B0, `(.L_x_127) ;  /* 0x000000d000007945 */ /* 0x000fe20003800000 */
[----:B------:R-:W-:Y:S01]  /*5b30*/  PRMT R60, R88, 0x7610, R60 ;  /* 0x00007610583c7816 */ /* 0x000fe2000000003c */
        /* <DEDUP_REMOVED lines=11> */
.L_x_128:
[----:B------:R-:W-:Y:S05]  /*5bf0*/  BSYNC B0 ;  /* 0x0000000000007941 */ /* 0x000fea0003800000 */
.L_x_127:
        /* <DEDUP_REMOVED lines=15> */
.L_x_130:
[----:B------:R-:W-:Y:S05]  /*5cf0*/  BSYNC B0 ;  /* 0x0000000000007941 */ /* 0x000fea0003800000 */
.L_x_129:
        /* <DEDUP_REMOVED lines=14> */
.L_x_132:
[----:B------:R-:W-:Y:S05]  /*5de0*/  BSYNC B0 ;  /* 0x0000000000007941 */ /* 0x000fea0003800000 */
.L_x_131:
        /* <DEDUP_REMOVED lines=14> */
.L_x_134:
[----:B------:R-:W-:Y:S05]  /*5ed0*/  BSYNC B0 ;  /* 0x0000000000007941 */ /* 0x000fea0003800000 */
.L_x_133:
        /* <DEDUP_REMOVED lines=14> */
.L_x_136:
[----:B------:R-:W-:Y:S05]  /*5fc0*/  BSYNC B0 ;  /* 0x0000000000007941 */ /* 0x000fea0003800000 */
.L_x_135:
        /* <DEDUP_REMOVED lines=14> */
.L_x_138:
[----:B------:R-:W-:Y:S05]  /*60b0*/  BSYNC B0 ;  /* 0x0000000000007941 */ /* 0x000fea0003800000 */
.L_x_137:
        /* <DEDUP_REMOVED lines=14> */
.L_x_140:
[----:B------:R-:W-:Y:S05]  /*61a0*/  BSYNC B0 ;  /* 0x0000000000007941 */ /* 0x000fea0003800000 */
.L_x_139:
        /* <DEDUP_REMOVED lines=14> */
.L_x_142:
[----:B------:R-:W-:Y:S05]  /*6290*/  BSYNC B0 ;  /* 0x0000000000007941 */ /* 0x000fea0003800000 */
.L_x_141:
        /* <DEDUP_REMOVED lines=14> */
.L_x_144:
[----:B------:R-:W-:Y:S05]  /*6380*/  BSYNC B0 ;  /* 0x0000000000007941 */ /* 0x000fea0003800000 */
.L_x_143:
        /* <DEDUP_REMOVED lines=14> */
.L_x_146:
[----:B------:R-:W-:Y:S05]  /*6470*/  BSYNC B0 ;  /* 0x0000000000007941 */ /* 0x000fea0003800000 */
.L_x_145:
        /* <DEDUP_REMOVED lines=14> */
.L_x_148:
[----:B------:R-:W-:Y:S05]  /*6560*/  BSYNC B0 ;  /* 0x0000000000007941 */ /* 0x000fea0003800000 */
.L_x_147:
        /* <DEDUP_REMOVED lines=14> */
.L_x_150:
[----:B------:R-:W-:Y:S05]  /*6650*/  BSYNC B0 ;  /* 0x0000000000007941 */ /* 0x000fea0003800000 */
.L_x_149:
        /* <DEDUP_REMOVED lines=14> */
.L_x_152:
[----:B------:R-:W-:Y:S05]  /*6740*/  BSYNC B0 ;  /* 0x0000000000007941 */ /* 0x000fea0003800000 */
.L_x_151:
        /* <DEDUP_REMOVED lines=14> */
.L_x_154:
[----:B------:R-:W-:Y:S05]  /*6830*/  BSYNC B0 ;  /* 0x0000000000007941 */ /* 0x000fea0003800000 */
.L_x_153:
        /* <DEDUP_REMOVED lines=14> */
.L_x_156:
[----:B------:R-:W-:Y:S05]  /*6920*/  BSYNC B0 ;  /* 0x0000000000007941 */ /* 0x000fea0003800000 */
.L_x_155:
        /* <DEDUP_REMOVED lines=14> */
.L_x_158:
[----:B------:R-:W-:Y:S05]  /*6a10*/  BSYNC B0 ;  /* 0x0000000000007941 */ /* 0x000fea0003800000 */
.L_x_157:
        /* <DEDUP_REMOVED lines=14> */
.L_x_160:
[----:B------:R-:W-:Y:S05]  /*6b00*/  BSYNC B0 ;  /* 0x0000000000007941 */ /* 0x000fea0003800000 */
.L_x_159:
        /* <DEDUP_REMOVED lines=14> */
.L_x_162:
[----:B------:R-:W-:Y:S05]  /*6bf0*/  BSYNC B0 ;  /* 0x0000000000007941 */ /* 0x000fea0003800000 */
.L_x_161:
[----:B---3-5:R-:W-:Y:S01]  /*6c00*/  IMAD.U32 R61, R4, 0x10000, RZ ;  /* 0x00010000043d7824 */ /* 0x028fe200078e00ff */
        /* <DEDUP_REMOVED lines=12> */
.L_x_164:
[----:B------:R-:W-:Y:S05]  /*6cd0*/  BSYNC B0 ;  /* 0x0000000000007941 */ /* 0x000fea0003800000 */
.L_x_163:
        /* <DEDUP_REMOVED lines=13> */
.L_x_166:
[----:B------:R-:W-:Y:S05]  /*6db0*/  BSYNC B0 ;  /* 0x0000000000007941 */ /* 0x000fea0003800000 */
.L_x_165:
        /* <DEDUP_REMOVED lines=13> */
.L_x_168:
[----:B------:R-:W-:Y:S05]  /*6e90*/  BSYNC B0 ;  /* 0x0000000000007941 */ /* 0x000fea0003800000 */
.L_x_167:
        /* <DEDUP_REMOVED lines=13> */
.L_x_170:
[----:B------:R-:W-:Y:S05]  /*6f70*/  BSYNC B0 ;  /* 0x0000000000007941 */ /* 0x000fea0003800000 */
.L_x_169:
        /* <DEDUP_REMOVED lines=13> */
.L_x_172:
[----:B------:R-:W-:Y:S05]  /*7050*/  BSYNC B0 ;  /* 0x0000000000007941 */ /* 0x000fea0003800000 */
.L_x_171:
        /* <DEDUP_REMOVED lines=11> */
[----:B---3--:R-:W-:Y:S05]  /*7110*/  @!P5 BRA `(.L_x_174) ;  /* 0x000000000004d947 */ /* 0x008fea0003800000 */
[----:B------:R3:W5:Y:S02]  /*7120*/  LDG.E.LTC128B.U16 R4, desc[UR12][R6.64] ;  /* 0x0000000c06047981 */ /* 0x000764000c1e1520 */
.L_x_174:
[----:B------:R-:W-:Y:S05]  /*7130*/  BSYNC B0 ;  /* 0x0000000000007941 */ /* 0x000fea0003800000 */
.L_x_173:
        /* <DEDUP_REMOVED lines=13> */
.L_x_176:
[----:B------:R-:W-:Y:S05]  /*7210*/  BSYNC B0 ;  /* 0x0000000000007941 */ /* 0x000fea0003800000 */
.L_x_175:
        /* <DEDUP_REMOVED lines=9> */
[----:B---3--:R-:W-:Y:S02]  /*72b0*/  IADD3.X R7, R19, UR4, RZ, P5, !PT ;  /* 0x0000000413077c10 */ /* 0x008fe4000affe4ff */
[----:B------:R-:W-:-:S13]  /*72c0*/  ISETP.GT.AND P5, PT, R5, 0x88, P0 ;  /* 0x000000880500780c */ /* 0x000fda00007a4270 */
[----:B------:R-:W-:Y:S05]  /*72d0*/  @!P5 BRA `(.L_x_178) ;  /* 0x000000000004d947 */ /* 0x000fea0003800000 */
[----:B------:R3:W5:Y:S02]  /*72e0*/  LDG.E.LTC128B.U16 R4, desc[UR12][R6.64] ;  /* 0x0000000c06047981 */ /* 0x000764000c1e1520 */
.L_x_178:
[----:B------:R-:W-:Y:S05]  /*72f0*/  BSYNC B0 ;  /* 0x0000000000007941 */ /* 0x000fea0003800000 */
.L_x_177:
[----:B---3-5:R-:W-:Y:S01]  /*7300*/  IMAD.U32 R7, R4, 0x10000, RZ ;  /* 0x0001000004077824 */ /* 0x028fe200078e00ff */
[----:B------:R-:W-:Y:S03]  /*7310*/  BSSY B0, `(.L_x_179) ;  /* 0x000000d000007945 */ /* 0x000fe60003800000 */
[----:B------:R-:W-:-:S04]  /*7320*/  FMUL R6, R7, R2 ;  /* 0x0000000207067220 */ /* 0x000fc80000400000 */
[----:B------:R-:W-:-:S05]  /*7330*/  FFMA R6, R87, R0, R6 ;  /* 0x0000000057067223 */ /* 0x000fca0000000006 */
[----:B------:R-:W-:-:S04]  /*7340*/  F2FP.BF16.F32.PACK_AB R6, RZ, R6 ;  /* 0x00000006ff06723e */ /* 0x000fc800000010ff */
[----:B------:R-:W-:-:S05]  /*7350*/  PRMT R11, R6, 0x7610, R11 ;  /* 0x00007610060b7816 */ /* 0x000fca000000000b */
        /* <DEDUP_REMOVED lines=8> */
.L_x_180:
[----:B------:R-:W-:Y:S05]  /*73e0*/  BSYNC B0 ;  /* 0x0000000000007941 */ /* 0x000fea0003800000 */
.L_x_179:
        /* <DEDUP_REMOVED lines=11> */
[----:B0-----:R-:W-:-:S04]  /*74a0*/  IADD3 R18, P6, R16, UR21, RZ ;  /* 0x0000001510127c10 */ /* 0x001fc8000ffde0ff */
[----:B------:R-:W-:-:S05]  /*74b0*/  IADD3.X R19, R17, UR4, RZ, P6, !PT ;  /* 0x0000000411137c10 */ /* 0x000fca000b7fe4ff */
[----:B------:R3:W5:Y:S04]  /*74c0*/  LDG.E.LTC128B.U16 R4, desc[UR12][R18.64] ;  /* 0x0000000c12047981 */ /* 0x000768000c1e1520 */
.L_x_182:
[----:B------:R-:W-:Y:S05]  /*74d0*/  BSYNC B0 ;  /* 0x0000000000007941 */ /* 0x000fea0003800000 */
.L_x_181:
[----:B0--3-5:R-:W-:Y:S01]  /*74e0*/  IMAD.U32 R19, R4, 0x10000, RZ ;  /* 0x0001000004137824 */ /* 0x029fe200078e00ff */
[----:B------:R-:W-:Y:S01]  /*74f0*/  ISETP.GT.AND P4, PT, R5, 0xc8, P4 ;  /* 0x000000c80500780c */ /* 0x000fe20002784270 */
[----:B------:R-:W-:Y:S02]  /*7500*/  BSSY B0, `(.L_x_183) ;  /* 0x000000b000007945 */ /* 0x000fe40003800000 */
[----:B------:R-:W-:-:S04]  /*7510*/  FMUL R12, R19, R2 ;  /* 0x00000002130c7220 */ /* 0x000fc80000400000 */
[----:B------:R-:W-:-:S05]  /*7520*/  FFMA R12, R25, R0, R12 ;  /* 0x00000000190c7223 */ /* 0x000fca000000000c */
[----:B------:R-:W-:-:S05]  /*7530*/  F2FP.BF16.F32.PACK_AB R12, RZ, R12 ;  /* 0x0000000cff0c723e */ /* 0x000fca00000010ff */
[----:B------:R0:W-:Y:S01]  /*7540*/  @P5 STG.E.U16 desc[UR12][R60.64], R12 ;  /* 0x0000000c3c005986 */ /* 0x0001e2000c10150c */
[----:B------:R-:W-:-:S05]  /*7550*/  IADD3 R18, P5, R20, R13, RZ ;  /* 0x0000000d14127210 */ /* 0x000fca0007fbe0ff */
[----:B------:R-:W-:Y:S01]  /*7560*/  IMAD.X R19, R21, 0x1, R15, P5 ;  /* 0x0000000115137824 */ /* 0x000fe200028e060f */
[----:B------:R-:W-:Y:S07]  /*7570*/  @!P4 BRA `(.L_x_184) ;  /* 0x00000000000cc947 */ /* 0x000fee0003800000 */
[----:B0-----:R-:W-:-:S04]  /*7580*/  IADD3 R12, P5, R56, UR22, RZ ;  /* 0x00000016380c7c10 */ /* 0x001fc8000ffbe0ff */
[----:B------:R-:W-:-:S05]  /*7590*/  IADD3.X R13, R57, UR4, RZ, P5, !PT ;  /* 0x00000004390d7c10 */ /* 0x000fca000affe4ff */
[----:B------:R3:W5:Y:S04]  /*75a0*/  LDG.E.LTC128B.U16 R4, desc[UR12][R12.64] ;  /* 0x0000000c0c047981 */ /* 0x000768000c1e1520 */
.L_x_184:
[----:B------:R-:W-:Y:S05]  /*75b0*/  BSYNC B0 ;  /* 0x0000000000007941 */ /* 0x000fea0003800000 */
.L_x_183:
        /* <DEDUP_REMOVED lines=11> */
[----:B0-----:R-:W-:-:S04]  /*7670*/  IADD3 R12, P5, R56, UR21, RZ ;  /* 0x00000015380c7c10 */ /* 0x001fc8000ffbe0ff */
[----:B------:R-:W-:-:S05]  /*7680*/  IADD3.X R13, R57, UR4, RZ, P5, !PT ;  /* 0x00000004390d7c10 */ /* 0x000fca000affe4ff */
[----:B------:R3:W5:Y:S04]  /*7690*/  LDG.E.LTC128B.U16 R4, desc[UR12][R12.64] ;  /* 0x0000000c0c047981 */ /* 0x000768000c1e1520 */
.L_x_186:
[----:B------:R-:W-:Y:S05]  /*76a0*/  BSYNC B0 ;  /* 0x0000000000007941 */ /* 0x000fea0003800000 */
.L_x_185:
[----:B-----5:R-:W-:Y:S01]  /*76b0*/  IMAD.U32 R3, R4, 0x10000, RZ ;  /* 0x0001000004037824 */ /* 0x020fe200078e00ff */
[----:B------:R-:W-:Y:S01]  /*76c0*/  LOP3.LUT P5, RZ, R120, 0x4, RZ, 0xc0, !PT ;  /* 0x0000000478ff7812 */ /* 0x000fe200078ac0ff */
[----:B------:R-:W-:Y:S02]  /*76d0*/  BSSY B0, `(.L_x_187) ;  /* 0x000000c000007945 */ /* 0x000fe40003800000 */
[----:B0--3--:R-:W-:-:S04]  /*76e0*/  FMUL R12, R3, R2 ;  /* 0x00000002030c7220 */ /* 0x009fc80000400000 */
[----:B------:R-:W-:-:S05]  /*76f0*/  FFMA R12, R27, R0, R12 ;  /* 0x000000001b0c7223 */ /* 0x000fca000000000c */
[----:B------:R-:W-:-:S05]  /*7700*/  F2FP.BF16.F32.PACK_AB R12, RZ, R12 ;  /* 0x0000000cff0c723e */ /* 0x000fca00000010ff */
[----:B------:R0:W-:Y:S01]  /*7710*/  @P4 STG.E.U16 desc[UR12][R22.64], R12 ;  /* 0x0000000c16004986 */ /* 0x0001e2000c10150c */
[----:B------:R-:W-:-:S05]  /*7720*/  IADD3 R18, P4, R8, R89, RZ ;  /* 0x0000005908127210 */ /* 0x000fca0007f9e0ff */
[----:B------:R-:W-:Y:S01]  /*7730*/  IMAD.X R19, R9, 0x1, R15, P4 ;  /* 0x0000000109137824 */ /* 0x000fe200020e060f */
[----:B------:R-:W-:-:S13]  /*7740*/  ISETP.GT.AND P4, PT, R5, 0xc0, P5 ;  /* 0x000000c00500780c */ /* 0x000fda0002f84270 */
[----:B0-----:R-:W-:Y:S05]  /*7750*/  @!P4 BRA `(.L_x_188) ;  /* 0x00000000000cc947 */ /* 0x001fea0003800000 */
[----:B------:R-:W-:-:S04]  /*7760*/  IADD3 R12, P5, R16, UR20, RZ ;  /* 0x00000014100c7c10 */ /* 0x000fc8000ffbe0ff */
[----:B------:R-:W-:-:S05]  /*7770*/  IADD3.X R13, R17, UR4, RZ, P5, !PT ;  /* 0x00000004110d7c10 */ /* 0x000fca000affe4ff */
[----:B------:R0:W5:Y:S04]  /*7780*/  LDG.E.LTC128B.U16 R4, desc[UR12][R12.64] ;  /* 0x0000000c0c047981 */ /* 0x000168000c1e1520 */
.L_x_188:
[----:B------:R-:W-:Y:S05]  /*7790*/  BSYNC B0 ;  /* 0x0000000000007941 */ /* 0x000fea0003800000 */
.L_x_187:
        /* <DEDUP_REMOVED lines=14> */
.L_x_190:
[----:B------:R-:W-:Y:S05]  /*7880*/  BSYNC B0 ;  /* 0x0000000000007941 */ /* 0x000fea0003800000 */
.L_x_189:
[----:B-----5:R-:W-:Y:S01]  /*7890*/  IMAD.U32 R3, R4, 0x10000, RZ ;  /* 0x0001000004037824 */ /* 0x020fe200078e00ff */
[----:B------:R-:W-:Y:S01]  /*78a0*/  LOP3.LUT P5, RZ, R120, 0x4, RZ, 0xc0, !PT ;  /* 0x0000000478ff7812 */ /* 0x000fe200078ac0ff */
[----:B------:R-:W-:Y:S02]  /*78b0*/  BSSY B0, `(.L_x_191) ;  /* 0x000000c000007945 */ /* 0x000fe40003800000 */
[----:B---3--:R-:W-:-:S04]  /*78c0*/  FMUL R6, R3, R2 ;  /* 0x0000000203067220 */ /* 0x008fc80000400000 */
[----:B------:R-:W-:-:S05]  /*78d0*/  FFMA R6, R29, R0, R6 ;  /* 0x000000001d067223 */ /* 0x000fca0000000006 */
[----:B------:R-:W-:-:S05]  /*78e0*/  F2FP.BF16.F32.PACK_AB R6, RZ, R6 ;  /* 0x00000006ff06723e */ /* 0x000fca00000010ff */
[----:B------:R3:W-:Y:S01]  /*78f0*/  @P4 STG.E.U16 desc[UR12][R10.64], R6 ;  /* 0x000000060a004986 */ /* 0x0007e2000c10150c */
[----:B0-----:R-:W-:-:S05]  /*7900*/  IADD3 R12, P4, R20, R123, RZ ;  /* 0x0000007b140c7210 */ /* 0x001fca0007f9e0ff */
[----:B------:R-:W-:Y:S01]  /*7910*/  IMAD.X R13, R21, 0x1, R15, P4 ;  /* 0x00000001150d7824 */ /* 0x000fe200020e060f */
[----:B------:R-:W-:-:S13]  /*7920*/  ISETP.GT.AND P4, PT, R5, 0xc8, P5 ;  /* 0x000000c80500780c */ /* 0x000fda0002f84270 */
[----:B---3--:R-:W-:Y:S05]  /*7930*/  @!P4 BRA `(.L_x_192) ;  /* 0x00000000000cc947 */ /* 0x008fea0003800000 */
[----:B------:R-:W-:-:S04]  /*7940*/  IADD3 R6, P5, R56, UR20, RZ ;  /* 0x0000001438067c10 */ /* 0x000fc8000ffbe0ff */
[----:B------:R-:W-:-:S05]  /*7950*/  IADD3.X R7, R57, UR4, RZ, P5, !PT ;  /* 0x0000000439077c10 */ /* 0x000fca000affe4ff */
[----:B------:R0:W5:Y:S04]  /*7960*/  LDG.E.LTC128B.U16 R4, desc[UR12][R6.64] ;  /* 0x0000000c06047981 */ /* 0x000168000c1e1520 */
.L_x_192:
[----:B------:R-:W-:Y:S05]  /*7970*/  BSYNC B0 ;  /* 0x0000000000007941 */ /* 0x000fea0003800000 */
.L_x_191:
[----:B-----5:R-:W-:Y:S01]  /*7980*/  IMAD.U32 R3, R4, 0x10000, RZ ;  /* 0x0001000004037824 */ /* 0x020fe200078e00ff */
        /* <DEDUP_REMOVED lines=12> */
.L_x_194:
[----:B------:R-:W-:Y:S05]  /*7a50*/  BSYNC B0 ;  /* 0x0000000000007941 */ /* 0x000fea0003800000 */
.L_x_193:
        /* <DEDUP_REMOVED lines=14> */
.L_x_196:
[----:B------:R-:W-:Y:S05]  /*7b40*/  BSYNC B0 ;  /* 0x0000000000007941 */ /* 0x000fea0003800000 */
.L_x_195:
        /* <DEDUP_REMOVED lines=14> */
.L_x_198:
[----:B------:R-:W-:Y:S05]  /*7c30*/  BSYNC B0 ;  /* 0x0000000000007941 */ /* 0x000fea0003800000 */
.L_x_197:
        /* <DEDUP_REMOVED lines=14> */
.L_x_200:
[----:B------:R-:W-:Y:S05]  /*7d20*/  BSYNC B0 ;  /* 0x0000000000007941 */ /* 0x000fea0003800000 */
.L_x_199:
        /* <DEDUP_REMOVED lines=13> */
.L_x_202:
[----:B------:R-:W-:Y:S05]  /*7e00*/  BSYNC B0 ;  /* 0x0000000000007941 */ /* 0x000fea0003800000 */
.L_x_201:
        /* <DEDUP_REMOVED lines=14> */
.L_x_204:
[----:B------:R-:W-:Y:S05]  /*7ef0*/  BSYNC B0 ;  /* 0x0000000000007941 */ /* 0x000fea0003800000 */
.L_x_203:
        /* <DEDUP_REMOVED lines=14> */
.L_x_206:
[----:B------:R-:W-:Y:S05]  /*7fe0*/  BSYNC B0 ;  /* 0x0000000000007941 */ /* 0x000fea0003800000 */
.L_x_205:
        /* <DEDUP_REMOVED lines=14> */
.L_x_208:
[----:B------:R-:W-:Y:S05]  /*80d0*/  BSYNC B0 ;  /* 0x0000000000007941 */ /* 0x000fea0003800000 */
.L_x_207:
        /* <DEDUP_REMOVED lines=13> */
.L_x_210:
[----:B------:R-:W-:Y:S05]  /*81b0*/  BSYNC B0 ;  /* 0x0000000000007941 */ /* 0x000fea0003800000 */
.L_x_209:
        /* <DEDUP_REMOVED lines=14> */
.L_x_212:
[----:B------:R-:W-:Y:S05]  /*82a0*/  BSYNC B0 ;  /* 0x0000000000007941 */ /* 0x000fea0003800000 */
.L_x_211:
        /* <DEDUP_REMOVED lines=14> */
.L_x_214:
[----:B------:R-:W-:Y:S05]  /*8390*/  BSYNC B0 ;  /* 0x0000000000007941 */ /* 0x000fea0003800000 */
.L_x_213:
[----:B-----5:R-:W-:Y:S01]  /*83a0*/  IMAD.U32 R3, R4, 0x10000, RZ ;  /* 0x0001000004037824 */ /* 0x020fe200078e00ff */
[----:B------:R-:W-:Y:S01]  /*83b0*/  LOP3.LUT P5, RZ, R120, 0x100, RZ, 0xc0, !PT ;  /* 0x0000010078ff7812 */ /* 0x000fe200078ac0ff */
[----:B------:R-:W-:Y:S02]  /*83c0*/  BSSY B0, `(.L_x_215) ;  /* 0x000000a000007945 */ /* 0x000fe40003800000 */
[----:B0--3--:R-:W-:-:S04]  /*83d0*/  FMUL R6, R3, R2 ;  /* 0x0000000203067220 */ /* 0x009fc80000400000 */
[----:B------:R-:W-:-:S05]  /*83e0*/  FFMA R6, R41, R0, R6 ;  /* 0x0000000029067223 */ /* 0x000fca0000000006 */
[----:B------:R-:W-:-:S05]  /*83f0*/  F2FP.BF16.F32.PACK_AB R6, RZ, R6 ;  /* 0x00000006ff06723e */ /* 0x000fca00000010ff */
[----:B------:R0:W-:Y:S01]  /*8400*/  @P4 STG.E.U16 desc[UR12][R22.64], R6 ;  /* 0x0000000616004986 */ /* 0x0001e2000c10150c */
[----:B------:R-:W-:-:S13]  /*8410*/  ISETP.GT.AND P4, PT, R5, 0xc8, P5 ;  /* 0x000000c80500780c */ /* 0x000fda0002f84270 */
[----:B0-----:R-:W-:Y:S05]  /*8420*/  @!P4 BRA `(.L_x_216) ;  /* 0x00000000000cc947 */ /* 0x001fea0003800000 */
[----:B------:R-:W-:-:S04]  /*8430*/  IADD3 R6, P5, R56, UR14, RZ ;  /* 0x0000000e38067c10 */ /* 0x000fc8000ffbe0ff */
[----:B------:R-:W-:-:S05]  /*8440*/  IADD3.X R7, R57, UR4, RZ, P5, !PT ;  /* 0x0000000439077c10 */ /* 0x000fca000affe4ff */
[----:B------:R0:W5:Y:S04]  /*8450*/  LDG.E.LTC128B.U16 R4, desc[UR12][R6.64] ;  /* 0x0000000c06047981 */ /* 0x000168000c1e1520 */
.L_x_216:
[----:B------:R-:W-:Y:S05]  /*8460*/  BSYNC B0 ;  /* 0x0000000000007941 */ /* 0x000fea0003800000 */
.L_x_215:
[----:B-----5:R-:W-:Y:S01]  /*8470*/  IMAD.U32 R3, R4, 0x10000, RZ ;  /* 0x0001000004037824 */ /* 0x020fe200078e00ff */
[----:B------:R-:W-:Y:S03]  /*8480*/  BSSY B0, `(.L_x_217) ;  /* 0x000000a000007945 */ /* 0x000fe60003800000 */
[----:B------:R-:W-:-:S04]  /*8490*/  FMUL R3, R3, R2 ;  /* 0x0000000203037220 */ /* 0x000fc80000400000 */
[----:B------:R-:W-:-:S05]  /*84a0*/  FFMA R3, R42, R0, R3 ;  /* 0x000000002a037223 */ /* 0x000fca0000000003 */
[----:B------:R-:W-:-:S05]  /*84b0*/  F2FP.BF16.F32.PACK_AB R3, RZ, R3 ;  /* 0x00000003ff03723e */ /* 0x000fca00000010ff */
[----:B------:R3:W-:Y:S01]  /*84c0*/  @P4 STG.E.U16 desc[UR12][R10.64], R3 ;  /* 0x000000030a004986 */ /* 0x0007e2000c10150c */
[----:B------:R-:W-:-:S13]  /*84d0*/  ISETP.GT.AND P4, PT, R5, 0xc8, P6 ;  /* 0x000000c80500780c */ /* 0x000fda0003784270 */
[----:B---3--:R-:W-:Y:S05]  /*84e0*/  @!P4 BRA `(.L_x_218) ;  /* 0x00000000000cc947 */ /* 0x008fea0003800000 */
[----:B0-----:R-:W-:-:S04]  /*84f0*/  IADD3 R6, P5, R56, UR11, RZ ;  /* 0x0000000b38067c10 */ /* 0x001fc8000ffbe0ff */
[----:B------:R-:W-:-:S05]  /*8500*/  IADD3.X R7, R57, UR4, RZ, P5, !PT ;  /* 0x0000000439077c10 */ /* 0x000fca000affe4ff */
[----:B------:R3:W5:Y:S04]  /*8510*/  LDG.E.LTC128B.U16 R4, desc[UR12][R6.64] ;  /* 0x0000000c06047981 */ /* 0x000768000c1e1520 */
.L_x_218:
[----:B------:R-:W-:Y:S05]  /*8520*/  BSYNC B0 ;  /* 0x0000000000007941 */ /* 0x000fea0003800000 */
.L_x_217:
        /* <DEDUP_REMOVED lines=14> */
.L_x_220:
[----:B------:R-:W-:Y:S05]  /*8610*/  BSYNC B0 ;  /* 0x0000000000007941 */ /* 0x000fea0003800000 */
.L_x_219:
        /* <DEDUP_REMOVED lines=14> */
.L_x_222:
[----:B------:R-:W-:Y:S05]  /*8700*/  BSYNC B0 ;  /* 0x0000000000007941 */ /* 0x000fea0003800000 */
.L_x_221:
[----:B-----5:R-:W-:Y:S01]  /*8710*/  IMAD.U32 R3, R4, 0x10000, RZ ;  /* 0x0001000004037824 */ /* 0x020fe200078e00ff */
[----:B------:R-:W-:Y:S01]  /*8720*/  LOP3.LUT P5, RZ, R120, 0x200, RZ, 0xc0, !PT ;  /* 0x0000020078ff7812 */ /* 0x000fe200078ac0ff */
[----:B------:R-:W-:Y:S02]  /*8730*/  BSSY B0, `(.L_x_223) ;  /* 0x000000a000007945 */ /* 0x000fe40003800000 */
[----:B0--3--:R-:W-:Y:S01]  /*8740*/  FMUL R6, R3, R2 ;  /* 0x0000000203067220 */ /* 0x009fe20000400000 */
[----:B------:R-:W-:-:S03]  /*8750*/  ISETP.GT.AND P5, PT, R5, 0xc8, P5 ;  /* 0x000000c80500780c */ /* 0x000fc60002fa4270 */
[----:B------:R-:W-:-:S05]  /*8760*/  FFMA R6, R45, R0, R6 ;  /* 0x000000002d067223 */ /* 0x000fca0000000006 */
[----:B------:R-:W-:-:S05]  /*8770*/  F2FP.BF16.F32.PACK_AB R6, RZ, R6 ;  /* 0x00000006ff06723e */ /* 0x000fca00000010ff */
[----:B------:R0:W-:Y:S01]  /*8780*/  @P4 STG.E.U16 desc[UR12][R12.64], R6 ;  /* 0x000000060c004986 */ /* 0x0001e2000c10150c */
[----:B------:R-:W-:Y:S05]  /*8790*/  @!P5 BRA `(.L_x_224) ;  /* 0x00000000000cd947 */ /* 0x000fea0003800000 */
[----:B0-----:R-:W-:-:S04]  /*87a0*/  IADD3 R6, P4, R56, UR10, RZ ;  /* 0x0000000a38067c10 */ /* 0x001fc8000ff9e0ff */
[----:B------:R-:W-:-:S05]  /*87b0*/  IADD3.X R7, R57, UR4, RZ, P4, !PT ;  /* 0x0000000439077c10 */ /* 0x000fca000a7fe4ff */
[----:B------:R3:W5:Y:S04]  /*87c0*/  LDG.E.LTC128B.U16 R4, desc[UR12][R6.64] ;  /* 0x0000000c06047981 */ /* 0x000768000c1e1520 */
.L_x_224:
[----:B------:R-:W-:Y:S05]  /*87d0*/  BSYNC B0 ;  /* 0x0000000000007941 */ /* 0x000fea0003800000 */
.L_x_223:
[----:B-----5:R-:W-:Y:S01]  /*87e0*/  IMAD.U32 R3, R4, 0x10000, RZ ;  /* 0x0001000004037824 */ /* 0x020fe200078e00ff */
[----:B0--3--:R-:W-:Y:S01]  /*87f0*/  IADD3 R6, P4, R20, R101, RZ ;  /* 0x0000006514067210 */ /* 0x009fe20007f9e0ff */
[----:B------:R-:W-:Y:S01]  /*8800*/  BSSY B0, `(.L_x_225) ;  /* 0x000000b000007945 */ /* 0x000fe20003800000 */
[----:B------:R-:W-:Y:S01]  /*8810*/  ISETP.GT.AND P6, PT, R5, 0xc8, P6 ;  /* 0x000000c80500780c */ /* 0x000fe200037c4270 */
[----:B------:R-:W-:Y:S02]  /*8820*/  FMUL R3, R3, R2 ;  /* 0x0000000203037220 */ /* 0x000fe40000400000 */
[----:B------:R-:W-:Y:S02]  /*8830*/  IMAD.X R7, R21, 0x1, R15, P4 ;  /* 0x0000000115077824 */ /* 0x000fe400020e060f */
[----:B------:R-:W-:-:S05]  /*8840*/  FFMA R3, R46, R0, R3 ;  /* 0x000000002e037223 */ /* 0x000fca0000000003 */
[----:B------:R-:W-:-:S05]  /*8850*/  F2FP.BF16.F32.PACK_AB R3, RZ, R3 ;  /* 0x00000003ff03723e */ /* 0x000fca00000010ff */
[----:B------:R0:W-:Y:S01]  /*8860*/  @P5 STG.E.U16 desc[UR12][R6.64], R3 ;  /* 0x0000000306005986 */ /* 0x0001e2000c10150c */
[----:B------:R-:W-:Y:S05]  /*8870*/  @!P6 BRA `(.L_x_226) ;  /* 0x00000000000ce947 */ /* 0x000fea0003800000 */
[----:B0-----:R-:W-:-:S04]  /*8880*/  IADD3 R6, P4, R56, UR9, RZ ;  /* 0x0000000938067c10 */ /* 0x001fc8000ff9e0ff */
[----:B------:R-:W-:-:S05]  /*8890*/  IADD3.X R7, R57, UR4, RZ, P4, !PT ;  /* 0x0000000439077c10 */ /* 0x000fca000a7fe4ff */
[----:B------:R3:W5:Y:S04]  /*88a0*/  LDG.E.LTC128B.U16 R4, desc[UR12][R6.64] ;  /* 0x0000000c06047981 */ /* 0x000768000c1e1520 */
.L_x_226:
[----:B------:R-:W-:Y:S05]  /*88b0*/  BSYNC B0 ;  /* 0x0000000000007941 */ /* 0x000fea0003800000 */
.L_x_225:
[----:B0----5:R-:W-:Y:S01]  /*88c0*/  IMAD.U32 R3, R4, 0x10000, RZ ;  /* 0x0001000004037824 */ /* 0x021fe200078e00ff */
[----:B------:R-:W-:Y:S01]  /*88d0*/  ISETP.GT.AND P4, PT, R5, 0xc0, P3 ;  /* 0x000000c00500780c */ /* 0x000fe20001f84270 */
[----:B------:R-:W-:Y:S02]  /*88e0*/  BSSY B0, `(.L_x_227) ;  /* 0x000000b000007945 */ /* 0x000fe40003800000 */
[----:B---3--:R-:W-:-:S04]  /*88f0*/  FMUL R6, R3, R2 ;  /* 0x0000000203067220 */ /* 0x008fc80000400000 */
[----:B------:R-:W-:Y:S01]  /*8900*/  FFMA R47, R47, R0, R6 ;  /* 0x000000002f2f7223 */ /* 0x000fe20000000006 */
[----:B------:R-:W-:-:S04]  /*8910*/  IADD3 R6, P5, R20, R103, RZ ;  /* 0x0000006714067210 */ /* 0x000fc80007fbe0ff */
[----:B------:R-:W-:Y:S01]  /*8920*/  F2FP.BF16.F32.PACK_AB R47, RZ, R47 ;  /* 0x0000002fff2f723e */ /* 0x000fe200000010ff */
[----:B------:R-:W-:-:S05]  /*8930*/  IMAD.X R7, R21, 0x1, R15, P5 ;  /* 0x0000000115077824 */ /* 0x000fca00028e060f */
[----:B------:R0:W-:Y:S01]  /*8940*/  @P6 STG.E.U16 desc[UR12][R6.64], R47 ;  /* 0x0000002f06006986 */ /* 0x0001e2000c10150c */
[----:B------:R-:W-:Y:S05]  /*8950*/  @!P4 BRA `(.L_x_228) ;  /* 0x00000000000cc947 */ /* 0x000fea0003800000 */
[----:B0-----:R-:W-:-:S04]  /*8960*/  IADD3 R6, P5, R16, UR8, RZ ;  /* 0x0000000810067c10 */ /* 0x001fc8000ffbe0ff */
[----:B------:R-:W-:-:S05]  /*8970*/  IADD3.X R7, R17, UR4, RZ, P5, !PT ;  /* 0x0000000411077c10 */ /* 0x000fca000affe4ff */
[----:B------:R3:W5:Y:S04]  /*8980*/  LDG.E.LTC128B.U16 R4, desc[UR12][R6.64] ;  /* 0x0000000c06047981 */ /* 0x000768000c1e1520 */
.L_x_228:
[----:B------:R-:W-:Y:S05]  /*8990*/  BSYNC B0 ;  /* 0x0000000000007941 */ /* 0x000fea0003800000 */
.L_x_227:
        /* <DEDUP_REMOVED lines=13> */
.L_x_230:
[----:B------:R-:W-:Y:S05]  /*8a70*/  BSYNC B0 ;  /* 0x0000000000007941 */ /* 0x000fea0003800000 */
.L_x_229:
        /* <DEDUP_REMOVED lines=13> */
.L_x_232:
[----:B------:R-:W-:Y:S05]  /*8b50*/  BSYNC B0 ;  /* 0x0000000000007941 */ /* 0x000fea0003800000 */
.L_x_231:
        /* <DEDUP_REMOVED lines=13> */
.L_x_234:
[----:B------:R-:W-:Y:S05]  /*8c30*/  BSYNC B0 ;  /* 0x0000000000007941 */ /* 0x000fea0003800000 */
.L_x_233:
        /* <DEDUP_REMOVED lines=13> */
.L_x_236:
[----:B------:R-:W-:Y:S05]  /*8d10*/  BSYNC B0 ;  /* 0x0000000000007941 */ /* 0x000fea0003800000 */
.L_x_235:
[----:B-----5:R-:W-:Y:S01]  /*8d20*/  IMAD.U32 R3, R4, 0x10000, RZ ;  /* 0x0001000004037824 */ /* 0x020fe200078e00ff */
[----:B0--3--:R-:W-:Y:S01]  /*8d30*/  IADD3 R6, P4, R8, R109, RZ ;  /* 0x0000006d08067210 */ /* 0x009fe20007f9e0ff */
[----:B------:R-:W-:Y:S01]  /*8d40*/  BSSY B0, `(.L_x_237) ;  /* 0x000000b000007945 */ /* 0x000fe20003800000 */
[----:B------:R-:W-:Y:S01]  /*8d50*/  ISETP.GT.AND P2, PT, R5, 0xc0, P0 ;  /* 0x000000c00500780c */ /* 0x000fe20000744270 */
[----:B------:R-:W-:Y:S02]  /*8d60*/  FMUL R3, R3, R2 ;  /* 0x0000000203037220 */ /* 0x000fe40000400000 */
[----:B------:R-:W-:Y:S01]  /*8d70*/  IMAD.X R7, R9, 0x1, R15, P4 ;  /* 0x0000000109077824 */ /* 0x000fe200020e060f */
[----:B------:R-:W-:Y:S01]  /*8d80*/  IADD3 R10, P4, R16, UR5, RZ ;  /* 0x00000005100a7c10 */ /* 0x000fe2000ff9e0ff */
[----:B------:R-:W-:-:S03]  /*8d90*/  FFMA R3, R52, R0, R3 ;  /* 0x0000000034037223 */ /* 0x000fc60000000003 */
[----:B------:R-:W-:Y:S02]  /*8da0*/  IADD3.X R11, R17, UR4, RZ, P4, !PT ;  /* 0x00000004110b7c10 */ /* 0x000fe4000a7fe4ff */
[----:B------:R-:W-:-:S05]  /*8db0*/  F2FP.BF16.F32.PACK_AB R3, RZ, R3 ;  /* 0x00000003ff03723e */ /* 0x000fca00000010ff */
[----:B------:R0:W-:Y:S01]  /*8dc0*/  @P3 STG.E.U16 desc[UR12][R6.64], R3 ;  /* 0x0000000306003986 */ /* 0x0001e2000c10150c */
[----:B------:R-:W-:Y:S05]  /*8dd0*/  @!P2 BRA `(.L_x_238) ;  /* 0x000000000004a947 */ /* 0x000fea0003800000 */
[----:B------:R3:W5:Y:S02]  /*8de0*/  LDG.E.LTC128B.U16 R4, desc[UR12][R10.64] ;  /* 0x0000000c0a047981 */ /* 0x000764000c1e1520 */
.L_x_238:
[----:B------:R-:W-:Y:S05]  /*8df0*/  BSYNC B0 ;  /* 0x0000000000007941 */ /* 0x000fea0003800000 */
.L_x_237:
[C---:B0----5:R-:W-:Y:S01]  /*8e00*/  IMAD.U32 R3, R4.reuse, 0x10000, RZ ;  /* 0x0001000004037824 */ /* 0x061fe200078e00ff */
[----:B------:R-:W-:Y:S01]  /*8e10*/  ISETP.GT.AND P1, PT, R5, 0xc8, P1 ;  /* 0x000000c80500780c */ /* 0x000fe20000f24270 */
[----:B------:R-:W-:Y:S02]  /*8e20*/  BSSY B0, `(.L_x_239) ;  /* 0x000000c000007945 */ /* 0x000fe40003800000 */
[----:B------:R-:W-:Y:S01]  /*8e30*/  FMUL R6, R3, R2 ;  /* 0x0000000203067220 */ /* 0x000fe20000400000 */
[----:B------:R-:W-:-:S03]  /*8e40*/  PRMT R3, R4, 0x7610, R3 ;  /* 0x0000761004037816 */ /* 0x000fc60000000003 */
        /* <DEDUP_REMOVED lines=9> */
.L_x_240:
[----:B------:R-:W-:Y:S05]  /*8ee0*/  BSYNC B0 ;  /* 0x0000000000007941 */ /* 0x000fea0003800000 */
.L_x_239:
[----:B0----5:R-:W-:Y:S01]  /*8ef0*/  IMAD.U32 R7, R3, 0x10000, RZ ;  /* 0x0001000003077824 */ /* 0x021fe200078e00ff */
[----:B------:R-:W-:Y:S01]  /*8f00*/  IADD3 R4, P2, R20, R109, RZ ;  /* 0x0000006d14047210 */ /* 0x000fe20007f5e0ff */
[----:B------:R-:W-:Y:S01]  /*8f10*/  BSSY B0, `(.L_x_241) ;  /* 0x000000c000007945 */ /* 0x000fe20003800000 */
[----:B------:R-:W-:Y:S01]  /*8f20*/  ISETP.GT.AND P0, PT, R5, 0xc8, P0 ;  /* 0x000000c80500780c */ /* 0x000fe20000704270 */
[----:B------:R-:W-:Y:S02]  /*8f30*/  FMUL R7, R7, R2 ;  /* 0x0000000207077220 */ /* 0x000fe40000400000 */
[----:B------:R-:W-:Y:S01]  /*8f40*/  IMAD.X R5, R21, 0x1, R15, P2 ;  /* 0x0000000115057824 */ /* 0x000fe200010e060f */
[----:B------:R-:W-:Y:S01]  /*8f50*/  IADD3 R6, P2, R56, UR5, RZ ;  /* 0x0000000538067c10 */ /* 0x000fe2000ff5e0ff */
[----:B------:R-:W-:-:S05]  /*8f60*/  FFMA R7, R54, R0, R7 ;  /* 0x0000000036077223 */ /* 0x000fca0000000007 */
[----:B------:R-:W-:-:S04]  /*8f70*/  F2FP.BF16.F32.PACK_AB R7, RZ, R7 ;  /* 0x00000007ff07723e */ /* 0x000fc800000010ff */
[----:B------:R-:W-:Y:S02]  /*8f80*/  PRMT R8, R7, 0x7610, R8 ;  /* 0x0000761007087816 */ /* 0x000fe40000000008 */
[----:B------:R-:W-:-:S03]  /*8f90*/  IADD3.X R7, R57, UR4, RZ, P2, !PT ;  /* 0x0000000439077c10 */ /* 0x000fc600097fe4ff */
[----:B------:R0:W-:Y:S01]  /*8fa0*/  @P1 STG.E.U16 desc[UR12][R4.64], R8 ;  /* 0x0000000804001986 */ /* 0x0001e2000c10150c */
[----:B------:R-:W-:Y:S05]  /*8fb0*/  @!P0 BRA `(.L_x_242) ;  /* 0x0000000000048947 */ /* 0x000fea0003800000 */
[----:B------:R0:W5:Y:S02]  /*8fc0*/  LDG.E.LTC128B.U16 R3, desc[UR12][R6.64] ;  /* 0x0000000c06037981 */ /* 0x000164000c1e1520 */
.L_x_242:
[----:B------:R-:W-:Y:S05]  /*8fd0*/  BSYNC B0 ;  /* 0x0000000000007941 */ /* 0x000fea0003800000 */
.L_x_241:
[----:B-----5:R-:W-:-:S04]  /*8fe0*/  IMAD.U32 R3, R3, 0x10000, RZ ;  /* 0x0001000003037824 */ /* 0x020fc800078e00ff */
[----:B0-----:R-:W-:Y:S01]  /*8ff0*/  FMUL R4, R3, R2 ;  /* 0x0000000203047220 */ /* 0x001fe20000400000 */
[----:B------:R-:W-:-:S03]  /*9000*/  IADD3 R2, P1, R20, R111, RZ ;  /* 0x0000006f14027210 */ /* 0x000fc60007f3e0ff */
[----:B------:R-:W-:Y:S01]  /*9010*/  FFMA R4, R55, R0, R4 ;  /* 0x0000000037047223 */ /* 0x000fe20000000004 */
[----:B------:R-:W-:Y:S09]  /*9020*/  @!P0 EXIT ;  /* 0x000000000000894d */ /* 0x000ff20003800000 */
[----:B------:R-:W-:Y:S01]  /*9030*/  F2FP.BF16.F32.PACK_AB R4, RZ, R4 ;  /* 0x00000004ff04723e */ /* 0x000fe200000010ff */
[----:B------:R-:W-:-:S05]  /*9040*/  IMAD.X R3, R21, 0x1, R15, P1 ;  /* 0x0000000115037824 */ /* 0x000fca00008e060f */
[----:B------:R-:W-:Y:S01]  /*9050*/  STG.E.U16 desc[UR12][R2.64], R4 ;  /* 0x0000000402007986 */ /* 0x000fe2000c10150c */
[----:B------:R-:W-:Y:S05]  /*9060*/  EXIT ;  /* 0x000000000000794d */ /* 0x000fea0003800000 */
.L_x_22:
[----:B------:R-:W-:Y:S01]  /*9070*/  ULDC.64 UR4, c[0x0][0x5c8] ;  /* 0x0001720000047ab9 */ /* 0x000fe20000000a00 */
[-C--:B------:R-:W-:Y:S01]  /*9080*/  FMUL R120, R120, R0.reuse ;  /* 0x0000000078787220 */ /* 0x080fe20000400000 */
[----:B------:R-:W-:Y:S01]  /*9090*/  LEA R2, P1, R10, UR4, 0x1 ;  /* 0x000000040a027c11 */ /* 0x000fe2000f8208ff */
[-C--:B------:R-:W-:Y:S01]  /*90a0*/  FMUL R121, R121, R0.reuse ;  /* 0x0000000079797220 */ /* 0x080fe20000400000 */
[----:B------:R-:W-:Y:S01]  /*90b0*/  ISETP.GT.AND P5, PT, R7, 0x1, PT ;  /* 0x000000010700780c */ /* 0x000fe20003fa4270 */
[----:B------:R-:W-:Y:S01]  /*90c0*/  FMUL R122, R122, R0 ;  /* 0x000000007a7a7220 */ /* 0x000fe20000400000 */
[----:B------:R-:W-:Y:S01]  /*90d0*/  F2FP.BF16.F32.PACK_AB R120, RZ, R120 ;  /* 0x00000078ff78723e */ /* 0x000fe200000010ff */
[-C--:B------:R-:W-:Y:S01]  /*90e0*/  FMUL R123, R123, R0.reuse ;  /* 0x000000007b7b7220 */ /* 0x080fe20000400000 */
[----:B------:R-:W-:Y:S01]  /*90f0*/  LEA.HI.X R3, R10, UR5, R155, 0x1, P1 ;  /* 0x000000050a037c11 */ /* 0x000fe200088f0c9b */
[-C--:B------:R-:W-:Y:S01]  /*9100*/  FMUL R124, R124, R0.reuse ;  /* 0x000000007c7c7220 */ /* 0x080fe20000400000 */
[----:B------:R-:W-:Y:S01]  /*9110*/  ISETP.GT.AND P1, PT, R5, RZ, P5 ;  /* 0x000000ff0500720c */ /* 0x000fe20002f24270 */
[-C--:B------:R-:W-:Y:S01]  /*9120*/  FMUL R125, R125, R0.reuse ;  /* 0x000000007d7d7220 */ /* 0x080fe20000400000 */
[C---:B------:R-:W-:Y:S01]  /*9130*/  ISETP.GT.AND P3, PT, R5.reuse, 0x8, P4 ;  /* 0x000000080500780c */ /* 0x040fe20002764270 */
[----:B------:R0:W-:Y:S01]  /*9140*/  @P0 STG.E.U16 desc[UR12][R2.64], R120 ;  /* 0x0000007802000986 */ /* 0x0001e2000c10150c */
[----:B------:R-:W-:Y:S01]  /*9150*/  ISETP.GT.AND P0, PT, R5, 0x8, P5 ;  /* 0x000000080500780c */ /* 0x000fe20002f04270 */
[-C--:B------:R-:W-:Y:S01]  /*9160*/  FMUL R126, R126, R0.reuse ;  /* 0x000000007e7e7220 */ /* 0x080fe20000400000 */
[----:B------:R-:W-:Y:S01]  /*9170*/  SHF.L.U64.HI R11, R9, 0x1, R8 ;  /* 0x00000001090b7819 */ /* 0x000fe20000010208 */
[----:B------:R-:W-:Y:S01]  /*9180*/  FMUL R127, R127, R0 ;  /* 0x000000007f7f7220 */ /* 0x000fe20000400000 */
[----:B------:R-:W-:Y:S01]  /*9190*/  LEA R8, P2, R9, R2, 0x1 ;  /* 0x0000000209087211 */ /* 0x000fe200078408ff */
[-C--:B------:R-:W-:Y:S01]  /*91a0*/  FMUL R128, R128, R0.reuse ;  /* 0x0000000080807220 */ /* 0x080fe20000400000 */
[----:B------:R-:W-:Y:S01]  /*91b0*/  F2FP.BF16.F32.PACK_AB R121, RZ, R121 ;  /* 0x00000079ff79723e */ /* 0x000fe200000010ff */
[----:B------:R-:W-:Y:S01]  /*91c0*/  FMUL R129, R129, R0 ;  /* 0x0000000081817220 */ /* 0x000fe20000400000 */
[----:B------:R-:W-:Y:S01]  /*91d0*/  F2FP.BF16.F32.PACK_AB R122, RZ, R122 ;  /* 0x0000007aff7a723e */ /* 0x000fe200000010ff */
[----:B------:R-:W-:Y:S01]  /*91e0*/  IMAD.X R9, R11, 0x1, R3, P2 ;  /* 0x000000010b097824 */ /* 0x000fe200010e0603 */
[----:B------:R-:W-:Y:S01]  /*91f0*/  F2FP.BF16.F32.PACK_AB R123, RZ, R123 ;  /* 0x0000007bff7b723e */ /* 0x000fe200000010ff */
[----:B------:R1:W-:Y:S01]  /*9200*/  @P1 STG.E.U16 desc[UR12][R2.64+0x2], R121 ;  /* 0x0000027902001986 */ /* 0x0003e2000c10150c */
[C---:B------:R-:W-:Y:S01]  /*9210*/  ISETP.GT.AND P6, PT, R7.reuse, 0x8, PT ;  /* 0x000000080700780c */ /* 0x040fe20003fc4270 */
[-C--:B------:R-:W-:Y:S01]  /*9220*/  FMUL R130, R130, R0.reuse ;  /* 0x0000000082827220 */ /* 0x080fe20000400000 */
[----:B------:R-:W-:Y:S01]  /*9230*/  ISETP.GT.AND P5, PT, R7, 0x9, PT ;  /* 0x000000090700780c */ /* 0x000fe20003fa4270 */
[----:B------:R-:W-:Y:S01]  /*9240*/  @P3 STG.E.U16 desc[UR12][R8.64], R122 ;  /* 0x0000007a08003986 */ /* 0x000fe2000c10150c */
[----:B------:R-:W-:Y:S01]  /*9250*/  ISETP.GT.AND P1, PT, R5, RZ, P6 ;  /* 0x000000ff0500720c */ /* 0x000fe20003724270 */
[----:B------:R-:W-:Y:S01]  /*9260*/  FMUL R131, R131, R0 ;  /* 0x0000000083837220 */ /* 0x000fe20000400000 */
[C---:B------:R-:W-:Y:S01]  /*9270*/  ISETP.GT.AND P2, PT, R5.reuse, RZ, P5 ;  /* 0x000000ff0500720c */ /* 0x040fe20002f44270 */
[----:B------:R-:W-:Y:S01]  /*9280*/  @P0 STG.E.U16 desc[UR12][R8.64+0x2], R123 ;  /* 0x0000027b08000986 */ /* 0x000fe2000c10150c */
[----:B------:R-:W-:Y:S01]  /*9290*/  ISETP.GT.AND P0, PT, R5, 0x8, P6 ;  /* 0x000000080500780c */ /* 0x000fe20003704270 */
[----:B------:R-:W-:Y:S01]  /*92a0*/  IMAD.SHL.U32 R13, R14, 0x80, RZ ;  /* 0x000000800e0d7824 */ /* 0x000fe200078e00ff */
[----:B------:R-:W-:Y:S01]  /*92b0*/  F2FP.BF16.F32.PACK_AB R124, RZ, R124 ;  /* 0x0000007cff7c723e */ /* 0x000fe200000010ff */
[-C--:B------:R-:W-:Y:S01]  /*92c0*/  FMUL R132, R132, R0.reuse ;  /* 0x0000000084847220 */ /* 0x080fe20000400000 */
[----:B------:R-:W-:Y:S01]  /*92d0*/  F2FP.BF16.F32.PACK_AB R125, RZ, R125 ;  /* 0x0000007dff7d723e */ /* 0x000fe200000010ff */
[----:B------:R-:W-:Y:S01]  /*92e0*/  FMUL R133, R133, R0 ;  /* 0x0000000085857220 */ /* 0x000fe20000400000 */
[----:B------:R-:W-:Y:S01]  /*92f0*/  F2FP.BF16.F32.PACK_AB R126, RZ, R126 ;  /* 0x0000007eff7e723e */ /* 0x000fe200000010ff */
[-C--:B------:R-:W-:Y:S01]  /*9300*/  FMUL R134, R134, R0.reuse ;  /* 0x0000000086867220 */ /* 0x080fe20000400000 */
[----:B------:R-:W-:Y:S01]  /*9310*/  ISETP.GT.AND P3, PT, R7, 0x10, PT ;  /* 0x000000100700780c */ /* 0x000fe20003f64270 */
[----:B------:R-:W-:Y:S01]  /*9320*/  @P1 STG.E.U16 desc[UR12][R2.64+0x10], R124 ;  /* 0x0000107c02001986 */ /* 0x000fe2000c10150c */
[----:B------:R-:W-:Y:S01]  /*9330*/  ISETP.GT.AND P1, PT, R5, 0x8, P5 ;  /* 0x000000080500780c */ /* 0x000fe20002f24270 */
[----:B------:R-:W-:Y:S01]  /*9340*/  FMUL R135, R135, R0 ;  /* 0x0000000087877220 */ /* 0x000fe20000400000 */
[----:B------:R-:W-:Y:S01]  /*9350*/  F2FP.BF16.F32.PACK_AB R127, RZ, R127 ;  /* 0x0000007fff7f723e */ /* 0x000fe200000010ff */
[----:B------:R-:W-:Y:S01]  /*9360*/  @P2 STG.E.U16 desc[UR12][R2.64+0x12], R125 ;  /* 0x0000127d02002986 */ /* 0x000fe2000c10150c */
[----:B------:R-:W-:Y:S01]  /*9370*/  F2FP.BF16.F32.PACK_AB R128, RZ, R128 ;  /* 0x00000080ff80723e */ /* 0x000fe200000010ff */
[-C--:B------:R-:W-:Y:S01]  /*9380*/  FMUL R136, R136, R0.reuse ;  /* 0x0000000088887220 */ /* 0x080fe20000400000 */
[----:B------:R-:W-:Y:S01]  /*9390*/  ISETP.GT.AND P2, PT, R7, 0x11, PT ;  /* 0x000000110700780c */ /* 0x000fe20003f44270 */
[----:B------:R-:W-:Y:S01]  /*93a0*/  @P0 STG.E.U16 desc[UR12][R8.64+0x10], R126 ;  /* 0x0000107e08000986 */ /* 0x000fe2000c10150c */
[----:B------:R-:W-:Y:S01]  /*93b0*/  ISETP.GT.AND P0, PT, R5, RZ, P3 ;  /* 0x000000ff0500720c */ /* 0x000fe20001f04270 */
[-C--:B------:R-:W-:Y:S01]  /*93c0*/  FMUL R137, R137, R0.reuse ;  /* 0x0000000089897220 */ /* 0x080fe20000400000 */
[----:B------:R-:W-:Y:S01]  /*93d0*/  F2FP.BF16.F32.PACK_AB R129, RZ, R129 ;  /* 0x00000081ff81723e */ /* 0x000fe200000010ff */
[----:B------:R-:W-:Y:S01]  /*93e0*/  FMUL R138, R138, R0 ;  /* 0x000000008a8a7220 */ /* 0x000fe20000400000 */
[----:B------:R-:W-:Y:S01]  /*93f0*/  F2FP.BF16.F32.PACK_AB R130, RZ, R130 ;  /* 0x00000082ff82723e */ /* 0x000fe200000010ff */
[----:B------:R-:W-:Y:S01]  /*9400*/  @P1 STG.E.U16 desc[UR12][R8.64+0x12], R127 ;  /* 0x0000127f08001986 */ /* 0x000fe2000c10150c */
[----:B------:R-:W-:Y:S01]  /*9410*/  F2FP.BF16.F32.PACK_AB R131, RZ, R131 ;  /* 0x00000083ff83723e */ /* 0x000fe200000010ff */
[-C--:B------:R-:W-:Y:S01]  /*9420*/  FMUL R139, R139, R0.reuse ;  /* 0x000000008b8b7220 */ /* 0x080fe20000400000 */
[----:B------:R-:W-:Y:S01]  /*9430*/  SHF.L.U64.HI R15, R14, 0x7, R15 ;  /* 0x000000070e0f7819 */ /* 0x000fe2000001020f */
[-C--:B------:R-:W-:Y:S01]  /*9440*/  FMUL R140, R140, R0.reuse ;  /* 0x000000008c8c7220 */ /* 0x080fe20000400000 */
[----:B------:R-:W-:Y:S01]  /*9450*/  LOP3.LUT R17, R13, 0x2, RZ, 0xfc, !PT ;  /* 0x000000020d117812 */ /* 0x000fe200078efcff */
[----:B------:R-:W-:Y:S01]  /*9460*/  FMUL R141, R141, R0 ;  /* 0x000000008d8d7220 */ /* 0x000fe20000400000 */
[----:B------:R-:W-:Y:S01]  /*9470*/  F2FP.BF16.F32.PACK_AB R132, RZ, R132 ;  /* 0x00000084ff84723e */ /* 0x000fe200000010ff */
[----:B------:R2:W-:Y:S01]  /*9480*/  @P0 STG.E.U16 desc[UR12][R2.64+0x20], R128 ;  /* 0x0000208002000986 */ /* 0x0005e2000c10150c */
[----:B------:R-:W-:Y:S01]  /*9490*/  ISETP.GT.AND P0, PT, R5, RZ, P2 ;  /* 0x000000ff0500720c */ /* 0x000fe20001704270 */
[-C--:B------:R-:W-:Y:S01]  /*94a0*/  FMUL R142, R142, R0.reuse ;  /* 0x000000008e8e7220 */ /* 0x080fe20000400000 */
[----:B------:R-:W-:Y:S01]  /*94b0*/  ISETP.GT.AND P1, PT, R7, 0x19, PT ;  /* 0x000000190700780c */ /* 0x000fe20003f24270 */
[-C--:B------:R-:W-:Y:S01]  /*94c0*/  FMUL R143, R143, R0.reuse ;  /* 0x000000008f8f7220 */ /* 0x080fe20000400000 */
[----:B------:R-:W-:Y:S01]  /*94d0*/  F2FP.BF16.F32.PACK_AB R133, RZ, R133 ;  /* 0x00000085ff85723e */ /* 0x000fe200000010ff */
[----:B------:R-:W-:Y:S01]  /*94e0*/  FMUL R144, R144, R0 ;  /* 0x0000000090907220 */ /* 0x000fe20000400000 */
[----:B------:R-:W-:Y:S01]  /*94f0*/  F2FP.BF16.F32.PACK_AB R134, RZ, R134 ;  /* 0x00000086ff86723e */ /* 0x000fe200000010ff */
[-C--:B------:R-:W-:Y:S01]  /*9500*/  FMUL R145, R145, R0.reuse ;  /* 0x0000000091917220 */ /* 0x080fe20000400000 */
[----:B------:R-:W-:Y:S01]  /*9510*/  F2FP.BF16.F32.PACK_AB R135, RZ, R135 ;  /* 0x00000087ff87723e */ /* 0x000fe200000010ff */
[----:B------:R-:W-:Y:S01]  /*9520*/  FMUL R146, R146, R0 ;  /* 0x0000000092927220 */ /* 0x000fe20000400000 */
[----:B------:R-:W-:Y:S01]  /*9530*/  F2FP.BF16.F32.PACK_AB R136, RZ, R136 ;  /* 0x00000088ff88723e */ /* 0x000fe200000010ff */
[-C--:B------:R-:W-:Y:S01]  /*9540*/  FMUL R147, R147, R0.reuse ;  /* 0x0000000093937220 */ /* 0x080fe20000400000 */
[----:B------:R-:W-:Y:S01]  /*9550*/  F2FP.BF16.F32.PACK_AB R137, RZ, R137 ;  /* 0x00000089ff89723e */ /* 0x000fe200000010ff */
[----:B------:R3:W-:Y:S01]  /*9560*/  @P0 STG.E.U16 desc[UR12][R2.64+0x22], R129 ;  /* 0x0000228102000986 */ /* 0x0007e2000c10150c */
[----:B------:R-:W-:Y:S01]  /*9570*/  ISETP.GT.AND P0, PT, R5, 0x8, P3 ;  /* 0x000000080500780c */ /* 0x000fe20001f04270 */
[----:B------:R-:W-:Y:S01]  /*9580*/  FMUL R148, R148, R0 ;  /* 0x0000000094947220 */ /* 0x000fe20000400000 */
[----:B------:R-:W-:Y:S01]  /*9590*/  F2FP.BF16.F32.PACK_AB R138, RZ, R138 ;  /* 0x0000008aff8a723e */ /* 0x000fe200000010ff */
[-C--:B------:R-:W-:Y:S01]  /*95a0*/  FMUL R149, R149, R0.reuse ;  /* 0x0000000095957220 */ /* 0x080fe20000400000 */
[----:B------:R-:W-:Y:S01]  /*95b0*/  F2FP.BF16.F32.PACK_AB R139, RZ, R139 ;  /* 0x0000008bff8b723e */ /* 0x000fe200000010ff */
[----:B------:R-:W-:Y:S01]  /*95c0*/  FMUL R150, R150, R0 ;  /* 0x0000000096967220 */ /* 0x000fe20000400000 */
[----:B------:R-:W-:Y:S01]  /*95d0*/  F2FP.BF16.F32.PACK_AB R140, RZ, R140 ;  /* 0x0000008cff8c723e */ /* 0x000fe200000010ff */
[-C--:B------:R-:W-:Y:S01]  /*95e0*/  FMUL R151, R151, R0.reuse ;  /* 0x0000000097977220 */ /* 0x080fe20000400000 */
[----:B------:R-:W-:Y:S01]  /*95f0*/  ISETP.GT.AND P5, PT, R7, 0x29, PT ;  /* 0x000000290700780c */ /* 0x000fe20003fa4270 */
[-C--:B------:R-:W-:Y:S01]  /*9600*/  FMUL R88, R88, R0.reuse ;  /* 0x0000000058587220 */ /* 0x080fe20000400000 */
[----:B------:R-:W-:Y:S01]  /*9610*/  F2FP.BF16.F32.PACK_AB R141, RZ, R141 ;  /* 0x0000008dff8d723e */ /* 0x000fe200000010ff */
[----:B------:R-:W-:Y:S01]  /*9620*/  FMUL R89, R89, R0 ;  /* 0x0000000059597220 */ /* 0x000fe20000400000 */
[----:B------:R-:W-:Y:S01]  /*9630*/  F2FP.BF16.F32.PACK_AB R142, RZ, R142 ;  /* 0x0000008eff8e723e */ /* 0x000fe200000010ff */
[----:B------:R-:W-:Y:S01]  /*9640*/  @P0 STG.E.U16 desc[UR12][R8.64+0x20], R130 ;  /* 0x0000208208000986 */ /* 0x000fe2000c10150c */
[----:B------:R-:W-:Y:S01]  /*9650*/  ISETP.GT.AND P0, PT, R5, 0x8, P2 ;  /* 0x000000080500780c */ /* 0x000fe20001704270 */
[-C--:B------:R-:W-:Y:S01]  /*9660*/  FMUL R90, R90, R0.reuse ;  /* 0x000000005a5a7220 */ /* 0x080fe20000400000 */
[----:B------:R-:W-:Y:S01]  /*9670*/  ISETP.GT.AND P2, PT, R7, 0x18, PT ;  /* 0x000000180700780c */ /* 0x000fe20003f44270 */
[-C--:B------:R-:W-:Y:S01]  /*9680*/  FMUL R91, R91, R0.reuse ;  /* 0x000000005b5b7220 */ /* 0x080fe20000400000 */
[----:B------:R-:W-:Y:S01]  /*9690*/  F2FP.BF16.F32.PACK_AB R143, RZ, R143 ;  /* 0x0000008fff8f723e */ /* 0x000fe200000010ff */
[-C--:B------:R-:W-:Y:S01]  /*96a0*/  FMUL R92, R92, R0.reuse ;  /* 0x000000005c5c7220 */ /* 0x080fe20000400000 */
[----:B------:R-:W-:Y:S01]  /*96b0*/  ISETP.GT.AND P3, PT, R7, 0x30, PT ;  /* 0x000000300700780c */ /* 0x000fe20003f64270 */
[----:B------:R-:W-:Y:S01]  /*96c0*/  FMUL R93, R93, R0 ;  /* 0x000000005d5d7220 */ /* 0x000fe20000400000 */
[----:B------:R-:W-:Y:S01]  /*96d0*/  F2FP.BF16.F32.PACK_AB R144, RZ, R144 ;  /* 0x00000090ff90723e */ /* 0x000fe200000010ff */
[-C--:B------:R-:W-:Y:S01]  /*96e0*/  FMUL R94, R94, R0.reuse ;  /* 0x000000005e5e7220 */ /* 0x080fe20000400000 */
[----:B------:R-:W-:Y:S01]  /*96f0*/  F2FP.BF16.F32.PACK_AB R145, RZ, R145 ;  /* 0x00000091ff91723e */ /* 0x000fe200000010ff */
[----:B------:R-:W-:Y:S01]  /*9700*/  FMUL R95, R95, R0 ;  /* 0x000000005f5f7220 */ /* 0x000fe20000400000 */
[----:B------:R-:W-:Y:S01]  /*9710*/  F2FP.BF16.F32.PACK_AB R146, RZ, R146 ;  /* 0x00000092ff92723e */ /* 0x000fe200000010ff */
[----:B------:R-:W-:Y:S01]  /*9720*/  @P0 STG.E.U16 desc[UR12][R8.64+0x22], R131 ;  /* 0x0000228308000986 */ /* 0x000fe2000c10150c */
[----:B------:R-:W-:Y:S01]  /*9730*/  IADD3 R10, P0, R13, R2, RZ ;  /* 0x000000020d0a7210 */ /* 0x000fe20007f1e0ff */
[-C--:B------:R-:W-:Y:S01]  /*9740*/  FMUL R96, R96, R0.reuse ;  /* 0x0000000060607220 */ /* 0x080fe20000400000 */
[----:B------:R-:W-:Y:S01]  /*9750*/  F2FP.BF16.F32.PACK_AB R147, RZ, R147 ;  /* 0x00000093ff93723e */ /* 0x000fe200000010ff */
[----:B------:R-:W-:Y:S01]  /*9760*/  FMUL R97, R97, R0 ;  /* 0x0000000061617220 */ /* 0x000fe20000400000 */
[----:B------:R-:W-:Y:S01]  /*9770*/  F2FP.BF16.F32.PACK_AB R148, RZ, R148 ;  /* 0x00000094ff94723e */ /* 0x000fe200000010ff */
[--C-:B------:R-:W-:Y:S01]  /*9780*/  IMAD.X R11, R15, 0x1, R3.reuse, P0 ;  /* 0x000000010f0b7824 */ /* 0x100fe200000e0603 */
[----:B0-----:R-:W-:Y:S01]  /*9790*/  IADD3 R120, P0, R17, R2, RZ ;  /* 0x0000000211787210 */ /* 0x001fe20007f1e0ff */
[-C--:B------:R-:W-:Y:S01]  /*97a0*/  FMUL R98, R98, R0.reuse ;  /* 0x0000000062627220 */ /* 0x080fe20000400000 */
[----:B------:R-:W-:Y:S01]  /*97b0*/  F2FP.BF16.F32.PACK_AB R149, RZ, R149 ;  /* 0x00000095ff95723e */ /* 0x000fe200000010ff */
[----:B------:R-:W-:Y:S01]  /*97c0*/  FMUL R99, R99, R0 ;  /* 0x0000000063637220 */ /* 0x000fe20000400000 */
[----:B------:R-:W-:Y:S01]  /*97d0*/  F2FP.BF16.F32.PACK_AB R150, RZ, R150 ;  /* 0x00000096ff96723e */ /* 0x000fe200000010ff */
[----:B-1----:R-:W-:Y:S01]  /*97e0*/  IMAD.X R121, R15, 0x1, R3, P0 ;  /* 0x000000010f797824 */ /* 0x002fe200000e0603 */
[----:B------:R-:W-:Y:S01]  /*97f0*/  ISETP.GT.AND P0, PT, R5, RZ, P2 ;  /* 0x000000ff0500720c */ /* 0x000fe20001704270 */
[-C--:B------:R-:W-:Y:S01]  /*9800*/  FMUL R100, R100, R0.reuse ;  /* 0x0000000064647220 */ /* 0x080fe20000400000 */
[----:B------:R-:W-:Y:S01]  /*9810*/  F2FP.BF16.F32.PACK_AB R151, RZ, R151 ;  /* 0x00000097ff97723e */ /* 0x000fe200000010ff */
[-C--:B------:R-:W-:Y:S01]  /*9820*/  FMUL R101, R101, R0.reuse ;  /* 0x0000000065657220 */ /* 0x080fe20000400000 */
[----:B------:R-:W-:Y:S01]  /*9830*/  LOP3.LUT R21, R13, 0x10, RZ, 0xfc, !PT ;  /* 0x000000100d157812 */ /* 0x000fe200078efcff */
[----:B------:R-:W-:Y:S01]  /*9840*/  FMUL R102, R102, R0 ;  /* 0x0000000066667220 */ /* 0x000fe20000400000 */
[----:B------:R-:W-:Y:S01]  /*9850*/  F2FP.BF16.F32.PACK_AB R88, RZ, R88 ;  /* 0x00000058ff58723e */ /* 0x000fe200000010ff */
[-C--:B------:R-:W-:Y:S01]  /*9860*/  FMUL R103, R103, R0.reuse ;  /* 0x0000000067677220 */ /* 0x080fe20000400000 */
[----:B------:R-:W-:Y:S01]  /*9870*/  LOP3.LUT R23, R13, 0x12, RZ, 0xfc, !PT ;  /* 0x000000120d177812 */ /* 0x000fe200078efcff */
[-C--:B------:R-:W-:Y:S01]  /*9880*/  FMUL R104, R104, R0.reuse ;  /* 0x0000000068687220 */ /* 0x080fe20000400000 */
[----:B------:R-:W-:Y:S01]  /*9890*/  F2FP.BF16.F32.PACK_AB R89, RZ, R89 ;  /* 0x00000059ff59723e */ /* 0x000fe200000010ff */
[----:B------:R-:W-:Y:S01]  /*98a0*/  FMUL R105, R105, R0 ;  /* 0x0000000069697220 */ /* 0x000fe20000400000 */
[----:B------:R-:W-:Y:S01]  /*98b0*/  F2FP.BF16.F32.PACK_AB R90, RZ, R90 ;  /* 0x0000005aff5a723e */ /* 0x000fe200000010ff */
[----:B------:R-:W-:Y:S01]  /*98c0*/  @P0 STG.E.U16 desc[UR12][R2.64+0x30], R132 ;  /* 0x0000308402000986 */ /* 0x000fe2000c10150c */
[----:B------:R-:W-:Y:S01]  /*98d0*/  ISETP.GT.AND P0, PT, R5, RZ, P1 ;  /* 0x000000ff0500720c */ /* 0x000fe20000f04270 */
[-C--:B------:R-:W-:Y:S01]  /*98e0*/  FMUL R106, R106, R0.reuse ;  /* 0x000000006a6a7220 */ /* 0x080fe20000400000 */
[----:B------:R-:W-:Y:S01]  /*98f0*/  F2FP.BF16.F32.PACK_AB R91, RZ, R91 ;  /* 0x0000005bff5b723e */ /* 0x000fe200000010ff */
[----:B------:R-:W-:Y:S01]  /*9900*/  FMUL R107, R107, R0 ;  /* 0x000000006b6b7220 */ /* 0x000fe20000400000 */
[----:B------:R-:W-:Y:S01]  /*9910*/  F2FP.BF16.F32.PACK_AB R92, RZ, R92 ;  /* 0x0000005cff5c723e */ /* 0x000fe200000010ff */
[-C--:B------:R-:W-:Y:S01]  /*9920*/  FMUL R108, R108, R0.reuse ;  /* 0x000000006c6c7220 */ /* 0x080fe20000400000 */
[----:B------:R-:W-:Y:S01]  /*9930*/  PRMT R4, R91, 0x7610, R4 ;  /* 0x000076105b047816 */ /* 0x000fe20000000004 */
[-C--:B------:R-:W-:Y:S01]  /*9940*/  FMUL R109, R109, R0.reuse ;  /* 0x000000006d6d7220 */ /* 0x080fe20000400000 */
[----:B------:R-:W-:Y:S01]  /*9950*/  LOP3.LUT R91, R13, 0x22, RZ, 0xfc, !PT ;  /* 0x000000220d5b7812 */ /* 0x000fe200078efcff */
        /* <DEDUP_REMOVED lines=18> */
[----:B------:R-:W-:Y:S01]  /*9a80*/  @P0 STG.E.U16 desc[UR12][R8.64+0x30], R134 ;  /* 0x0000308608000986 */ /* 0x000fe2000c10150c */
[----:B------:R-:W-:Y:S01]  /*9a90*/  ISETP.GT.AND P0, PT, R5, 0x8, P1 ;  /* 0x000000080500780c */ /* 0x000fe20000f04270 */
        /* <DEDUP_REMOVED lines=125> */
[----:B------:R-:W-:Y:S01]  /*a270*/  ISETP.GT.AND P0, PT, R5, RZ, P3 ;  /* 0x000000ff0500720c */ /* 0x000fe20001f04270 */
        /* <DEDUP_REMOVED lines=24> */
[----:B------:R-:W-:Y:S01]  /*a400*/  FMUL R0, R55, R0 ;  /* 0x0000000037007220 */ /* 0x000fe20000400000 */
[----:B------:R-:W-:Y:S01]  /*a410*/  F2FP.BF16.F32.PACK_AB R33, RZ, R33 ;  /* 0x00000021ff21723e */ /* 0x000fe200000010ff */
[----:B------:R-:W-:Y:S01]  /*a420*/  @P0 STG.E.U16 desc[UR12][R2.64+0x62], R145 ;  /* 0x0000629102000986 */ /* 0x000fe2000c10150c */
[----:B------:R-:W-:-:S02]  /*a430*/  ISETP.GT.AND P0, PT, R5, 0x8, P3 ;  /* 0x000000080500780c */ /* 0x000fc40001f04270 */
[----:B------:R-:W-:Y:S02]  /*a440*/  F2FP.BF16.F32.PACK_AB R34, RZ, R34 ;  /* 0x00000022ff22723e */ /* 0x000fe400000010ff */
[----:B------:R-:W-:Y:S02]  /*a450*/  F2FP.BF16.F32.PACK_AB R35, RZ, R35 ;  /* 0x00000023ff23723e */ /* 0x000fe400000010ff */
[----:B------:R-:W-:Y:S02]  /*a460*/  F2FP.BF16.F32.PACK_AB R36, RZ, R36 ;  /* 0x00000024ff24723e */ /* 0x000fe400000010ff */
[----:B------:R-:W-:Y:S02]  /*a470*/  F2FP.BF16.F32.PACK_AB R37, RZ, R37 ;  /* 0x00000025ff25723e */ /* 0x000fe400000010ff */
[----:B------:R-:W-:Y:S02]  /*a480*/  F2FP.BF16.F32.PACK_AB R38, RZ, R38 ;  /* 0x00000026ff26723e */ /* 0x000fe400000010ff */
        /* <DEDUP_REMOVED lines=10> */
[----:B------:R-:W-:-:S02]  /*a530*/  ISETP.GT.AND P0, PT, R5, RZ, P2 ;  /* 0x000000ff0500720c */ /* 0x000fc40001704270 */
[----:B------:R-:W-:Y:S02]  /*a540*/  F2FP.BF16.F32.PACK_AB R46, RZ, R46 ;  /* 0x0000002eff2e723e */ /* 0x000fe400000010ff */
[----:B------:R-:W-:Y:S02]  /*a550*/  F2FP.BF16.F32.PACK_AB R47, RZ, R47 ;  /* 0x0000002fff2f723e */ /* 0x000fe400000010ff */
[----:B------:R-:W-:Y:S02]  /*a560*/  F2FP.BF16.F32.PACK_AB R48, RZ, R48 ;  /* 0x00000030ff30723e */ /* 0x000fe400000010ff */
[----:B------:R-:W-:Y:S02]  /*a570*/  F2FP.BF16.F32.PACK_AB R49, RZ, R49 ;  /* 0x00000031ff31723e */ /* 0x000fe400000010ff */
[----:B------:R-:W-:Y:S02]  /*a580*/  F2FP.BF16.F32.PACK_AB R50, RZ, R50 ;  /* 0x00000032ff32723e */ /* 0x000fe400000010ff */
[----:B------:R-:W-:Y:S01]  /*a590*/  F2FP.BF16.F32.PACK_AB R51, RZ, R51 ;  /* 0x00000033ff33723e */ /* 0x000fe200000010ff */
[----:B------:R-:W-:Y:S01]  /*a5a0*/  @P0 STG.E.U16 desc[UR12][R2.64+0x70], R148 ;  /* 0x0000709402000986 */ /* 0x000fe2000c10150c */
[----:B------:R-:W-:-:S02]  /*a5b0*/  ISETP.GT.AND P0, PT, R7, 0x39, PT ;  /* 0x000000390700780c */ /* 0x000fc40003f04270 */
[----:B------:R-:W-:Y:S02]  /*a5c0*/  F2FP.BF16.F32.PACK_AB R52, RZ, R52 ;  /* 0x00000034ff34723e */ /* 0x000fe400000010ff */
[----:B------:R-:W-:Y:S02]  /*a5d0*/  ISETP.GT.AND P6, PT, R5, RZ, P0 ;  /* 0x000000ff0500720c */ /* 0x000fe400007c4270 */
[----:B------:R-:W-:Y:S02]  /*a5e0*/  F2FP.BF16.F32.PACK_AB R53, RZ, R53 ;  /* 0x00000035ff35723e */ /* 0x000fe400000010ff */
[----:B------:R-:W-:-:S09]  /*a5f0*/  F2FP.BF16.F32.PACK_AB R54, RZ, R54 ;  /* 0x00000036ff36723e */ /* 0x000fd200000010ff */
[----:B------:R-:W-:Y:S01]  /*a600*/  @P6 STG.E.U16 desc[UR12][R2.64+0x72], R149 ;  /* 0x0000729502006986 */ /* 0x000fe2000c10150c */
[----:B------:R-:W-:-:S13]  /*a610*/  ISETP.GT.AND P6, PT, R5, 0x8, P2 ;  /* 0x000000080500780c */ /* 0x000fda00017c4270 */
[----:B------:R-:W-:Y:S01]  /*a620*/  @P6 STG.E.U16 desc[UR12][R8.64+0x70], R150 ;  /* 0x0000709608006986 */ /* 0x000fe2000c10150c */
[----:B------:R-:W-:-:S13]  /*a630*/  ISETP.GT.AND P6, PT, R5, 0x8, P0 ;  /* 0x000000080500780c */ /* 0x000fda00007c4270 */
[----:B------:R-:W-:Y:S01]  /*a640*/  @P6 STG.E.U16 desc[UR12][R8.64+0x72], R151 ;  /* 0x0000729708006986 */ /* 0x000fe2000c10150c */
[----:B--2---:R-:W-:-:S05]  /*a650*/  IADD3 R128, P6, R21, R2, RZ ;  /* 0x0000000215807210 */ /* 0x004fca0007fde0ff */
[----:B---3--:R-:W-:Y:S01]  /*a660*/  IMAD.X R129, R15, 0x1, R3, P6 ;  /* 0x000000010f817824 */ /* 0x008fe200030e0603 */
[----:B------:R-:W-:-:S13]  /*a670*/  ISETP.GT.AND P6, PT, R5, 0x40, P4 ;  /* 0x000000400500780c */ /* 0x000fda00027c4270 */
[----:B------:R-:W-:Y:S01]  /*a680*/  @P6 STG.E.U16 desc[UR12][R10.64], R88 ;  /* 0x000000580a006986 */ /* 0x000fe2000c10150c */
[----:B------:R-:W-:-:S05]  /*a690*/  IADD3 R122, P6, R23, R2, RZ ;  /* 0x00000002177a7210 */ /* 0x000fca0007fde0ff */
[----:B------:R-:W-:Y:S01]  /*a6a0*/  IMAD.X R123, R15, 0x1, R3, P6 ;  /* 0x000000010f7b7824 */ /* 0x000fe200030e0603 */
[----:B------:R-:W-:-:S04]  /*a6b0*/  ISETP.GT.AND P6, PT, R7, 0x1, PT ;  /* 0x000000010700780c */ /* 0x000fc80003fc4270 */
[----:B------:R-:W-:-:S13]  /*a6c0*/  ISETP.GT.AND P6, PT, R5, 0x40, P6 ;  /* 0x000000400500780c */ /* 0x000fda00037c4270 */
[----:B------:R0:W-:Y:S01]  /*a6d0*/  @P6 STG.E.U16 desc[UR12][R120.64], R89 ;  /* 0x0000005978006986 */ /* 0x0001e2000c10150c */
[----:B------:R-:W-:-:S05]  /*a6e0*/  IADD3 R18, P6, R13, R8, RZ ;  /* 0x000000080d127210 */ /* 0x000fca0007fde0ff */
[----:B------:R-:W-:Y:S01]  /*a6f0*/  IMAD.X R19, R15, 0x1, R9, P6 ;  /* 0x000000010f137824 */ /* 0x000fe200030e0609 */
[----:B------:R-:W-:Y:S02]  /*a700*/  ISETP.GT.AND P6, PT, R5, 0x48, P4 ;  /* 0x000000480500780c */ /* 0x000fe400027c4270 */
[----:B0-----:R-:W-:-:S11]  /*a710*/  LOP3.LUT R89, R13, 0x20, RZ, 0xfc, !PT ;  /* 0x000000200d597812 */ /* 0x001fd600078efcff */
        /* <DEDUP_REMOVED lines=8> */
[----:B------:R-:W-:-:S04]  /*a7a0*/  ISETP.GT.AND P6, PT, R7, 0x8, PT ;  /* 0x000000080700780c */ /* 0x000fc80003fc4270 */
[----:B------:R-:W-:Y:S02]  /*a7b0*/  ISETP.GT.AND P6, PT, R5, 0x40, P6 ;  /* 0x000000400500780c */ /* 0x000fe400037c4270 */
[----:B0-----:R-:W-:Y:S02]  /*a7c0*/  PRMT R4, R95, 0x7610, R4 ;  /* 0x000076105f047816 */ /* 0x001fe40000000004 */
[----:B------:R-:W-:-:S09]  /*a7d0*/  LOP3.LUT R95, R13, 0x32, RZ, 0xfc, !PT ;  /* 0x000000320d5f7812 */ /* 0x000fd200078efcff */
        /* <DEDUP_REMOVED lines=105> */
[----:B------:R-:W-:-:S13]  /*ae70*/  ISETP.GT.AND P6, PT, R5, 0x48, P5 ;  /* 0x000000480500780c */ /* 0x000fda0002fc4270 */
[----:B------:R0:W-:Y:S01]  /*ae80*/  @P6 STG.E.U16 desc[UR12][R126.64], R4 ;  /* 0x000000047e006986 */ /* 0x0001e2000c10150c */
[----:B------:R-:W-:-:S05]  /*ae90*/  IADD3 R122, P6, R109, R2, RZ ;  /* 0x000000026d7a7210 */ /* 0x000fca0007fde0ff */
[----:B------:R-:W-:Y:S01]  /*aea0*/  IMAD.X R123, R15, 0x1, R3, P6 ;  /* 0x000000010f7b7824 */ /* 0x000fe200030e0603 */
[----:B------:R-:W-:Y:S02]  /*aeb0*/  ISETP.GT.AND P6, PT, R5, 0x40, P3 ;  /* 0x000000400500780c */ /* 0x000fe40001fc4270 */
[----:B0-----:R-:W-:-:S11]  /*aec0*/  PRMT R4, R114, 0x7610, R4 ;  /* 0x0000761072047816 */ /* 0x001fd60000000004 */
[----:B------:R0:W-:Y:S01]  /*aed0*/  @P6 STG.E.U16 desc[UR12][R124.64], R112 ;  /* 0x000000707c006986 */ /* 0x0001e2000c10150c */
[----:B------:R-:W-:-:S05]  /*aee0*/  IADD3 R128, P6, R111, R2, RZ ;  /* 0x000000026f807210 */ /* 0x000fca0007fde0ff */
[----:B------:R-:W-:Y:S01]  /*aef0*/  IMAD.X R129, R15, 0x1, R3, P6 ;  /* 0x000000010f817824 */ /* 0x000fe200030e0603 */
[----:B------:R-:W-:-:S13]  /*af00*/  ISETP.GT.AND P6, PT, R5, 0x40, P1 ;  /* 0x000000400500780c */ /* 0x000fda0000fc4270 */
[----:B------:R1:W-:Y:S01]  /*af10*/  @P6 STG.E.U16 desc[UR12][R120.64], R113 ;  /* 0x0000007178006986 */ /* 0x0003e2000c10150c */
[----:B------:R-:W-:-:S05]  /*af20*/  IADD3 R2, P6, R105, R8, RZ ;  /* 0x0000000869027210 */ /* 0x000fca0007fde0ff */
[----:B------:R-:W-:Y:S01]  /*af30*/  IMAD.X R3, R15, 0x1, R9, P6 ;  /* 0x000000010f037824 */ /* 0x000fe200030e0609 */
[----:B------:R-:W-:-:S13]  /*af40*/  ISETP.GT.AND P6, PT, R5, 0x48, P3 ;  /* 0x000000480500780c */ /* 0x000fda0001fc4270 */
[----:B------:R-:W-:Y:S01]  /*af50*/  @P6 STG.E.U16 desc[UR12][R2.64], R4 ;  /* 0x0000000402006986 */ /* 0x000fe2000c10150c */
[----:B0-----:R-:W-:-:S05]  /*af60*/  IADD3 R112, P6, R107, R8, RZ ;  /* 0x000000086b707210 */ /* 0x001fca0007fde0ff */
[----:B-1----:R-:W-:Y:S01]  /*af70*/  IMAD.X R113, R15, 0x1, R9, P6 ;  /* 0x000000010f717824 */ /* 0x002fe200030e0609 */
[----:B------:R-:W-:-:S13]  /*af80*/  ISETP.GT.AND P6, PT, R5, 0x48, P1 ;  /* 0x000000480500780c */ /* 0x000fda0000fc4270 */
[----:B------:R0:W-:Y:S01]  /*af90*/  @P6 STG.E.U16 desc[UR12][R112.64], R115 ;  /* 0x0000007370006986 */ /* 0x0001e2000c10150c */
[----:B------:R-:W-:-:S05]  /*afa0*/  IADD3 R114, P6, R109, R8, RZ ;  /* 0x000000086d727210 */ /* 0x000fca0007fde0ff */
[----:B0-----:R-:W-:Y:S01]  /*afb0*/  IMAD.X R115, R15, 0x1, R9, P6 ;  /* 0x000000010f737824 */ /* 0x001fe200030e0609 */
[----:B------:R-:W-:-:S13]  /*afc0*/  ISETP.GT.AND P6, PT, R5, 0x40, P2 ;  /* 0x000000400500780c */ /* 0x000fda00017c4270 */
        /* <DEDUP_REMOVED lines=13> */
[----:B0-----:R-:W-:-:S05]  /*b0a0*/  IADD3 R116, P6, R21, R10, RZ ;  /* 0x0000000a15747210 */ /* 0x001fca0007fde0ff */
[----:B-1----:R-:W-:Y:S01]  /*b0b0*/  IMAD.X R117, R15, 0x1, R11, P6 ;  /* 0x000000010f757824 */ /* 0x002fe200030e060b */
[----:B------:R-:W-:-:S13]  /*b0c0*/  ISETP.GT.AND P6, PT, R5, 0x80, P4 ;  /* 0x000000800500780c */ /* 0x000fda00027c4270 */
[----:B------:R0:W-:Y:S01]  /*b0d0*/  @P6 STG.E.U16 desc[UR12][R2.64], R56 ;  /* 0x0000003802006986 */ /* 0x0001e2000c10150c */
[----:B--2---:R-:W-:-:S05]  /*b0e0*/  IADD3 R114, P6, R23, R10, RZ ;  /* 0x0000000a17727210 */ /* 0x004fca0007fde0ff */
[----:B------:R-:W-:Y:S01]  /*b0f0*/  IMAD.X R115, R15, 0x1, R11, P6 ;  /* 0x000000010f737824 */ /* 0x000fe200030e060b */
[----:B------:R-:W-:-:S04]  /*b100*/  ISETP.GT.AND P6, PT, R7, 0x1, PT ;  /* 0x000000010700780c */ /* 0x000fc80003fc4270 */
[----:B------:R-:W-:-:S13]  /*b110*/  ISETP.GT.AND P6, PT, R5, 0x80, P6 ;  /* 0x000000800500780c */ /* 0x000fda00037c4270 */
[----:B------:R1:W-:Y:S01]  /*b120*/  @P6 STG.E.U16 desc[UR12][R112.64], R57 ;  /* 0x0000003970006986 */ /* 0x0003e2000c10150c */
[----:B---3--:R-:W-:-:S05]  /*b130*/  IADD3 R8, P6, R13, R18, RZ ;  /* 0x000000120d087210 */ /* 0x008fca0007fde0ff */
[----:B------:R-:W-:Y:S01]  /*b140*/  IMAD.X R9, R15, 0x1, R19, P6 ;  /* 0x000000010f097824 */ /* 0x000fe200030e0613 */
[----:B------:R-:W-:-:S13]  /*b150*/  ISETP.GT.AND P6, PT, R5, 0x88, P4 ;  /* 0x000000880500780c */ /* 0x000fda00027c4270 */
[----:B------:R-:W-:Y:S01]  /*b160*/  @P6 STG.E.U16 desc[UR12][R8.64], R58 ;  /* 0x0000003a08006986 */ /* 0x000fe2000c10150c */
[----:B0-----:R-:W-:-:S05]  /*b170*/  IADD3 R56, P6, R17, R18, RZ ;  /* 0x0000001211387210 */ /* 0x001fca0007fde0ff */
[----:B-1----:R-:W-:Y:S01]  /*b180*/  IMAD.X R57, R15, 0x1, R19, P6 ;  /* 0x000000010f397824 */ /* 0x002fe200030e0613 */
[----:B------:R-:W-:-:S04]  /*b190*/  ISETP.GT.AND P6, PT, R7, 0x1, PT ;  /* 0x000000010700780c */ /* 0x000fc80003fc4270 */
[----:B------:R-:W-:-:S13]  /*b1a0*/  ISETP.GT.AND P6, PT, R5, 0x88, P6 ;  /* 0x000000880500780c */ /* 0x000fda00037c4270 */
[----:B------:R0:W-:Y:S01]  /*b1b0*/  @P6 STG.E.U16 desc[UR12][R56.64], R59 ;  /* 0x0000003b38006986 */ /* 0x0001e2000c10150c */
        /* <DEDUP_REMOVED lines=10> */
[----:B0-----:R-:W-:-:S05]  /*b260*/  IADD3 R56, P6, R21, R18, RZ ;  /* 0x0000001215387210 */ /* 0x001fca0007fde0ff */
        /* <DEDUP_REMOVED lines=9> */
[----:B-1----:R-:W-:-:S05]  /*b300*/  IADD3 R60, P6, R93, R10, RZ ;  /* 0x0000000a5d3c7210 */ /* 0x002fca0007fde0ff */
[----:B--2---:R-:W-:Y:S01]  /*b310*/  IMAD.X R61, R15, 0x1, R11, P6 ;  /* 0x000000010f3d7824 */ /* 0x004fe200030e060b */
[----:B------:R-:W-:-:S04]  /*b320*/  ISETP.GT.AND P6, PT, R7, 0x10, PT ;  /* 0x000000100700780c */ /* 0x000fc80003fc4270 */
[----:B------:R-:W-:-:S13]  /*b330*/  ISETP.GT.AND P6, PT, R5, 0x80, P6 ;  /* 0x000000800500780c */ /* 0x000fda00037c4270 */
[----:B------:R1:W-:Y:S01]  /*b340*/  @P6 STG.E.U16 desc[UR12][R112.64], R64 ;  /* 0x0000004070006986 */ /* 0x0003e2000c10150c */
[----:B0-----:R-:W-:-:S05]  /*b350*/  IADD3 R62, P6, R95, R10, RZ ;  /* 0x0000000a5f3e7210 */ /* 0x001fca0007fde0ff */
[----:B---3--:R-:W-:Y:S01]  /*b360*/  IMAD.X R63, R15, 0x1, R11, P6 ;  /* 0x000000010f3f7824 */ /* 0x008fe200030e060b */
        /* <DEDUP_REMOVED lines=14> */
[----:B0-----:R-:W-:Y:S01]  /*b450*/  IMAD.X R65, R15, 0x1, R11, P6 ;  /* 0x000000010f417824 */ /* 0x001fe200030e060b */
[----:B------:R-:W-:-:S04]  /*b460*/  ISETP.GT.AND P6, PT, R7, 0x18, PT ;  /* 0x000000180700780c */ /* 0x000fc80003fc4270 */
[----:B------:R-:W-:-:S13]  /*b470*/  ISETP.GT.AND P6, PT, R5, 0x80, P6 ;  /* 0x000000800500780c */ /* 0x000fda00037c4270 */
[----:B------:R0:W-:Y:S01]  /*b480*/  @P6 STG.E.U16 desc[UR12][R60.64], R68 ;  /* 0x000000443c006986 */ /* 0x0001e2000c10150c */
[----:B--2---:R-:W-:-:S05]  /*b490*/  IADD3 R66, P6, R99, R10, RZ ;  /* 0x0000000a63427210 */ /* 0x004fca0007fde0ff */
        /* <DEDUP_REMOVED lines=19> */
[----:B-1----:R-:W-:-:S05]  /*b5d0*/  IADD3 R62, P6, R103, R10, RZ ;  /* 0x0000000a673e7210 */ /* 0x002fca0007fde0ff */
[----:B------:R-:W-:Y:S01]  /*b5e0*/  IMAD.X R63, R15, 0x1, R11, P6 ;  /* 0x000000010f3f7824 */ /* 0x000fe200030e060b */
[----:B------:R-:W-:-:S04]  /*b5f0*/  ISETP.GT.AND P6, PT, R7, 0x21, PT ;  /* 0x000000210700780c */ /* 0x000fc80003fc4270 */
        /* <DEDUP_REMOVED lines=29> */
[----:B------:R3:W-:Y:S01]  /*b7d0*/  @P6 STG.E.U16 desc[UR12][R58.64], R79 ;  /* 0x0000004f3a006986 */ /* 0x0007e2000c10150c */
[----:B0-----:R-:W-:-:S05]  /*b7e0*/  IADD3 R60, P6, R109, R10, RZ ;  /* 0x0000000a6d3c7210 */ /* 0x001fca0007fde0ff */
[----:B------:R-:W-:Y:S01]  /*b7f0*/  IMAD.X R61, R15, 0x1, R11, P6 ;  /* 0x000000010f3d7824 */ /* 0x000fe200030e060b */
[----:B------:R-:W-:-:S13]  /*b800*/  ISETP.GT.AND P6, PT, R5, 0x80, P3 ;  /* 0x000000800500780c */ /* 0x000fda0001fc4270 */
[----:B------:R-:W-:Y:S01]  /*b810*/  @P6 STG.E.U16 desc[UR12][R64.64], R80 ;  /* 0x0000005040006986 */ /* 0x000fe2000c10150c */
[----:B-1----:R-:W-:-:S05]  /*b820*/  IADD3 R62, P6, R111, R10, RZ ;  /* 0x0000000a6f3e7210 */ /* 0x002fca0007fde0ff */
[----:B------:R-:W-:Y:S01]  /*b830*/  IMAD.X R63, R15, 0x1, R11, P6 ;  /* 0x000000010f3f7824 */ /* 0x000fe200030e060b */
[----:B------:R-:W-:-:S13]  /*b840*/  ISETP.GT.AND P6, PT, R5, 0x80, P1 ;  /* 0x000000800500780c */ /* 0x000fda0000fc4270 */
[----:B------:R-:W-:Y:S01]  /*b850*/  @P6 STG.E.U16 desc[UR12][R66.64], R81 ;  /* 0x0000005142006986 */ /* 0x000fe2000c10150c */
[----:B------:R-:W-:-:S05]  /*b860*/  IADD3 R10, P6, R105, R18, RZ ;  /* 0x00000012690a7210 */ /* 0x000fca0007fde0ff */
[----:B------:R-:W-:Y:S01]  /*b870*/  IMAD.X R11, R15, 0x1, R19, P6 ;  /* 0x000000010f0b7824 */ /* 0x000fe200030e0613 */
[----:B------:R-:W-:-:S13]  /*b880*/  ISETP.GT.AND P6, PT, R5, 0x88, P3 ;  /* 0x000000880500780c */ /* 0x000fda0001fc4270 */
[----:B------:R0:W-:Y:S01]  /*b890*/  @P6 STG.E.U16 desc[UR12][R10.64], R82 ;  /* 0x000000520a006986 */ /* 0x0001e2000c10150c */
[----:B--2---:R-:W-:-:S05]  /*b8a0*/  IADD3 R56, P6, R107, R18, RZ ;  /* 0x000000126b387210 */ /* 0x004fca0007fde0ff */
[----:B------:R-:W-:Y:S01]  /*b8b0*/  IMAD.X R57, R15, 0x1, R19, P6 ;  /* 0x000000010f397824 */ /* 0x000fe200030e0613 */
        /* <DEDUP_REMOVED lines=10> */
[----:B------:R-:W-:-:S05]  /*b960*/  IADD3 R18, P6, R13, R2, RZ ;  /* 0x000000020d127210 */ /* 0x000fca0007fde0ff */
[----:B------:R-:W-:Y:S01]  /*b970*/  IMAD.X R19, R15, 0x1, R3, P6 ;  /* 0x000000010f137824 */ /* 0x000fe200030e0603 */
        /* <DEDUP_REMOVED lines=8> */
[C---:B------:R-:W-:Y:S02]  /*ba00*/  ISETP.GT.AND P6, PT, R5.reuse, 0xc0, P4 ;  /* 0x000000c00500780c */ /* 0x040fe400027c4270 */
[----:B------:R-:W-:-:S11]  /*ba10*/  ISETP.GT.AND P4, PT, R5, 0xc8, P4 ;  /* 0x000000c80500780c */ /* 0x000fd60002784270 */
[----:B------:R2:W-:Y:S01]  /*ba20*/  @P6 STG.E.U16 desc[UR12][R18.64], R24 ;  /* 0x0000001812006986 */ /* 0x0005e2000c10150c */
[----:B0-----:R-:W-:-:S05]  /*ba30*/  IADD3 R58, P6, R23, R2, RZ ;  /* 0x00000002173a7210 */ /* 0x001fca0007fde0ff */
[----:B------:R-:W-:Y:S01]  /*ba40*/  IMAD.X R59, R15, 0x1, R3, P6 ;  /* 0x000000010f3b7824 */ /* 0x000fe200030e0603 */
[----:B------:R-:W-:-:S04]  /*ba50*/  ISETP.GT.AND P6, PT, R7, 0x1, PT ;  /* 0x000000010700780c */ /* 0x000fc80003fc4270 */
[----:B------:R-:W-:-:S13]  /*ba60*/  ISETP.GT.AND P6, PT, R5, 0xc0, P6 ;  /* 0x000000c00500780c */ /* 0x000fda00037c4270 */
[----:B------:R-:W-:Y:S01]  /*ba70*/  @P6 STG.E.U16 desc[UR12][R56.64], R25 ;  /* 0x0000001938006986 */ /* 0x000fe2000c10150c */
[----:B-1----:R-:W-:-:S05]  /*ba80*/  IADD3 R10, P6, R13, R8, RZ ;  /* 0x000000080d0a7210 */ /* 0x002fca0007fde0ff */
[----:B------:R-:W-:Y:S01]  /*ba90*/  IMAD.X R11, R15, 0x1, R9, P6 ;  /* 0x000000010f0b7824 */ /* 0x000fe200030e0609 */
[----:B------:R-:W-:-:S04]  /*baa0*/  ISETP.GT.AND P6, PT, R7, 0x1, PT ;  /* 0x000000010700780c */ /* 0x000fc80003fc4270 */
[----:B------:R0:W-:Y:S01]  /*bab0*/  @P4 STG.E.U16 desc[UR12][R10.64], R26 ;  /* 0x0000001a0a004986 */ /* 0x0001e2000c10150c */
[----:B------:R-:W-:-:S05]  /*bac0*/  IADD3 R12, P4, R17, R8, RZ ;  /* 0x00000008110c7210 */ /* 0x000fca0007f9e0ff */
[----:B------:R-:W-:Y:S01]  /*bad0*/  IMAD.X R13, R15, 0x1, R9, P4 ;  /* 0x000000010f0d7824 */ /* 0x000fe200020e0609 */
[----:B------:R-:W-:Y:S02]  /*bae0*/  ISETP.GT.AND P4, PT, R5, 0xc8, P6 ;  /* 0x000000c80500780c */ /* 0x000fe40003784270 */
[----:B------:R-:W-:-:S11]  /*baf0*/  ISETP.GT.AND P6, PT, R7, 0x8, PT ;  /* 0x000000080700780c */ /* 0x000fd60003fc4270 */
[----:B------:R1:W-:Y:S01]  /*bb00*/  @P4 STG.E.U16 desc[UR12][R12.64], R27 ;  /* 0x0000001b0c004986 */ /* 0x0003e2000c10150c */
[----:B------:R-:W-:-:S05]  /*bb10*/  IADD3 R16, P4, R89, R2, RZ ;  /* 0x0000000259107210 */ /* 0x000fca0007f9e0ff */
[----:B------:R-:W-:Y:S01]  /*bb20*/  IMAD.X R17, R15, 0x1, R3, P4 ;  /* 0x000000010f117824 */ /* 0x000fe200020e0603 */
[----:B------:R-:W-:Y:S02]  /*bb30*/  ISETP.GT.AND P4, PT, R5, 0xc0, P6 ;  /* 0x000000c00500780c */ /* 0x000fe40003784270 */
[----:B------:R-:W-:-:S11]  /*bb40*/  ISETP.GT.AND P6, PT, R7, 0x9, PT ;  /* 0x000000090700780c */ /* 0x000fd60003fc4270 */
[----:B------:R-:W-:Y:S01]  /*bb50*/  @P4 STG.E.U16 desc[UR12][R60.64], R28 ;  /* 0x0000001c3c004986 */ /* 0x000fe2000c10150c */
[----:B--2---:R-:W-:-:S05]  /*bb60*/  IADD3 R18, P4, R91, R2, RZ ;  /* 0x000000025b127210 */ /* 0x004fca0007f9e0ff */
[----:B------:R-:W-:Y:S01]  /*bb70*/  IMAD.X R19, R15, 0x1, R3, P4 ;  /* 0x000000010f137824 */ /* 0x000fe200020e0603 */
[----:B------:R-:W-:-:S13]  /*bb80*/  ISETP.GT.AND P4, PT, R5, 0xc0, P6 ;  /* 0x000000c00500780c */ /* 0x000fda0003784270 */
[----:B------:R-:W-:Y:S01]  /*bb90*/  @P4 STG.E.U16 desc[UR12][R58.64], R29 ;  /* 0x0000001d3a004986 */ /* 0x000fe2000c10150c */
[----:B0-----:R-:W-:-:S05]  /*bba0*/  IADD3 R10, P4, R21, R8, RZ ;  /* 0x00000008150a7210 */ /* 0x001fca0007f9e0ff */
[----:B------:R-:W-:Y:S01]  /*bbb0*/  IMAD.X R11, R15, 0x1, R9, P4 ;  /* 0x000000010f0b7824 */ /* 0x000fe200020e0609 */
[----:B------:R-:W-:-:S04]  /*bbc0*/  ISETP.GT.AND P4, PT, R7, 0x8, PT ;  /* 0x000000080700780c */ /* 0x000fc80003f84270 */
[----:B------:R-:W-:-:S13]  /*bbd0*/  ISETP.GT.AND P4, PT, R5, 0xc8, P4 ;  /* 0x000000c80500780c */ /* 0x000fda0002784270 */
[----:B------:R0:W-:Y:S01]  /*bbe0*/  @P4 STG.E.U16 desc[UR12][R10.64], R30 ;  /* 0x0000001e0a004986 */ /* 0x0001e2000c10150c */
[----:B-1----:R-:W-:-:S05]  /*bbf0*/  IADD3 R12, P4, R23, R8, RZ ;  /* 0x00000008170c7210 */ /* 0x002fca0007f9e0ff */
        /* <DEDUP_REMOVED lines=23> */
[----:B--2---:R-:W-:-:S05]  /*bd70*/  IADD3 R16, P4, R97, R2, RZ ;  /* 0x0000000261107210 */ /* 0x004fca0007f9e0ff */
[----:B------:R-:W-:Y:S01]  /*bd80*/  IMAD.X R17, R15, 0x1, R3, P4 ;  /* 0x000000010f117824 */ /* 0x000fe200020e0603 */
[----:B------:R-:W-:Y:S02]  /*bd90*/  ISETP.GT.AND P4, PT, R5, 0xc0, P6 ;  /* 0x000000c00500780c */ /* 0x000fe40003784270 */
[----:B------:R-:W-:-:S11]  /*bda0*/  ISETP.GT.AND P6, PT, R7, 0x19, PT ;  /* 0x000000190700780c */ /* 0x000fd60003fc4270 */
[----:B------:R2:W-:Y:S01]  /*bdb0*/  @P4 STG.E.U16 desc[UR12][R20.64], R36 ;  /* 0x0000002414004986 */ /* 0x0005e2000c10150c */
[----:B---3--:R-:W-:-:S05]  /*bdc0*/  IADD3 R18, P4, R99, R2, RZ ;  /* 0x0000000263127210 */ /* 0x008fca0007f9e0ff */
        /* <DEDUP_REMOVED lines=17> */
[----:B------:R-:W-:Y:S01]  /*bee0*/  @P4 STG.E.U16 desc[UR12][R16.64], R40 ;  /* 0x0000002810004986 */ /* 0x000fe2000c10150c */
[----:B0-----:R-:W-:-:S05]  /*bef0*/  IADD3 R10, P4, R99, R8, RZ ;  /* 0x00000008630a7210 */ /* 0x001fca0007f9e0ff */
[----:B------:R-:W-:Y:S01]  /*bf00*/  IMAD.X R11, R15, 0x1, R9, P4 ;  /* 0x000000010f0b7824 */ /* 0x000fe200020e0609 */
[----:B------:R-:W-:-:S13]  /*bf10*/  ISETP.GT.AND P4, PT, R5, 0xc0, P6 ;  /* 0x000000c00500780c */ /* 0x000fda0003784270 */
[----:B------:R-:W-:Y:S01]  /*bf20*/  @P4 STG.E.U16 desc[UR12][R18.64], R41 ;  /* 0x0000002912004986 */ /* 0x000fe2000c10150c */
[----:B------:R-:W-:-:S04]  /*bf30*/  ISETP.GT.AND P4, PT, R7, 0x20, PT ;  /* 0x000000200700780c */ /* 0x000fc80003f84270 */
[----:B------:R-:W-:-:S13]  /*bf40*/  ISETP.GT.AND P4, PT, R5, 0xc8, P4 ;  /* 0x000000c80500780c */ /* 0x000fda0002784270 */
[----:B------:R-:W-:Y:S01]  /*bf50*/  @P4 STG.E.U16 desc[UR12][R20.64], R42 ;  /* 0x0000002a14004986 */ /* 0x000fe2000c10150c */
[----:B------:R-:W-:Y:S02]  /*bf60*/  ISETP.GT.AND P4, PT, R5, 0xc8, P6 ;  /* 0x000000c80500780c */ /* 0x000fe40003784270 */
[----:B------:R-:W-:-:S11]  /*bf70*/  ISETP.GT.AND P6, PT, R7, 0x28, PT ;  /* 0x000000280700780c */ /* 0x000fd60003fc4270 */
[----:B------:R-:W-:Y:S01]  /*bf80*/  @P4 STG.E.U16 desc[UR12][R10.64], R43 ;  /* 0x0000002b0a004986 */ /* 0x000fe2000c10150c */
[----:B------:R-:W-:-:S05]  /*bf90*/  IADD3 R6, P4, R101, R2, RZ ;  /* 0x0000000265067210 */ /* 0x000fca0007f9e0ff */
[----:B------:R-:W-:Y:S01]  /*bfa0*/  IMAD.X R7, R15, 0x1, R3, P4 ;  /* 0x000000010f077824 */ /* 0x000fe200020e0603 */
[C---:B------:R-:W-:Y:S02]  /*bfb0*/  ISETP.GT.AND P4, PT, R5.reuse, 0xc0, P6 ;  /* 0x000000c00500780c */ /* 0x040fe40003784270 */
[----:B------:R-:W-:-:S11]  /*bfc0*/  ISETP.GT.AND P6, PT, R5, 0xc8, P6 ;  /* 0x000000c80500780c */ /* 0x000fd600037c4270 */
[----:B------:R0:W-:Y:S01]  /*bfd0*/  @P4 STG.E.U16 desc[UR12][R6.64], R44 ;  /* 0x0000002c06004986 */ /* 0x0001e2000c10150c */
[----:B-1----:R-:W-:-:S05]  /*bfe0*/  IADD3 R12, P4, R103, R2, RZ ;  /* 0x00000002670c7210 */ /* 0x002fca0007f9e0ff */
[----:B------:R-:W-:Y:S01]  /*bff0*/  IMAD.X R13, R15, 0x1, R3, P4 ;  /* 0x000000010f0d7824 */ /* 0x000fe200020e0603 */
[C---:B------:R-:W-:Y:S02]  /*c000*/  ISETP.GT.AND P4, PT, R5.reuse, 0xc0, P5 ;  /* 0x000000c00500780c */ /* 0x040fe40002f84270 */
[----:B------:R-:W-:-:S11]  /*c010*/  ISETP.GT.AND P5, PT, R5, 0xc8, P5 ;  /* 0x000000c80500780c */ /* 0x000fd60002fa4270 */
[----:B------:R1:W-:Y:S01]  /*c020*/  @P4 STG.E.U16 desc[UR12][R12.64], R45 ;  /* 0x0000002d0c004986 */ /* 0x0003e2000c10150c */
[----:B0-----:R-:W-:-:S05]  /*c030*/  IADD3 R6, P4, R101, R8, RZ ;  /* 0x0000000865067210 */ /* 0x001fca0007f9e0ff */
[----:B------:R-:W-:Y:S01]  /*c040*/  IMAD.X R7, R15, 0x1, R9, P4 ;  /* 0x000000010f077824 */ /* 0x000fe200020e0609 */
[----:B------:R-:W-:-:S04]  /*c050*/  IADD3 R10, P4, R103, R8, RZ ;  /* 0x00000008670a7210 */ /* 0x000fc80007f9e0ff */
[----:B------:R0:W-:Y:S01]  /*c060*/  @P6 STG.E.U16 desc[UR12][R6.64], R46 ;  /* 0x0000002e06006986 */ /* 0x0001e2000c10150c */
[----:B------:R-:W-:Y:S01]  /*c070*/  IMAD.X R11, R15, 0x1, R9, P4 ;  /* 0x000000010f0b7824 */ /* 0x000fe200020e0609 */
[----:B-1----:R-:W-:Y:S02]  /*c080*/  IADD3 R12, P6, R105, R2, RZ ;  /* 0x00000002690c7210 */ /* 0x002fe40007fde0ff */
[C---:B------:R-:W-:Y:S02]  /*c090*/  ISETP.GT.AND P4, PT, R5.reuse, 0xc0, P1 ;  /* 0x000000c00500780c */ /* 0x040fe40000f84270 */
[----:B------:R1:W-:Y:S01]  /*c0a0*/  @P5 STG.E.U16 desc[UR12][R10.64], R47 ;  /* 0x0000002f0a005986 */ /* 0x0003e2000c10150c */
[----:B------:R-:W-:Y:S01]  /*c0b0*/  ISETP.GT.AND P5, PT, R5, 0xc0, P3 ;  /* 0x000000c00500780c */ /* 0x000fe20001fa4270 */
[----:B------:R-:W-:Y:S01]  /*c0c0*/  IMAD.X R13, R15, 0x1, R3, P6 ;  /* 0x000000010f0d7824 */ /* 0x000fe200030e0603 */
[C---:B------:R-:W-:Y:S02]  /*c0d0*/  ISETP.GT.AND P3, PT, R5.reuse, 0xc8, P3 ;  /* 0x000000c80500780c */ /* 0x040fe40001f64270 */
[----:B------:R-:W-:-:S02]  /*c0e0*/  ISETP.GT.AND P1, PT, R5, 0xc8, P1 ;  /* 0x000000c80500780c */ /* 0x000fc40000f24270 */
[----:B0-----:R-:W-:-:S05]  /*c0f0*/  IADD3 R6, P6, R107, R2, RZ ;  /* 0x000000026b067210 */ /* 0x001fca0007fde0ff */
[----:B------:R-:W-:Y:S01]  /*c100*/  IMAD.X R7, R15, 0x1, R3, P6 ;  /* 0x000000010f077824 */ /* 0x000fe200030e0603 */
[-C--:B------:R-:W-:Y:S01]  /*c110*/  IADD3 R16, P6, R107, R8.reuse, RZ ;  /* 0x000000086b107210 */ /* 0x080fe20007fde0ff */
[----:B------:R-:W-:Y:S01]  /*c120*/  @P5 STG.E.U16 desc[UR12][R12.64], R48 ;  /* 0x000000300c005986 */ /* 0x000fe2000c10150c */
[----:B-1----:R-:W-:-:S03]  /*c130*/  IADD3 R10, P5, R105, R8, RZ ;  /* 0x00000008690a7210 */ /* 0x002fc60007fbe0ff */
[C-C-:B------:R-:W-:Y:S01]  /*c140*/  IMAD.X R17, R15.reuse, 0x1, R9.reuse, P6 ;  /* 0x000000010f117824 */ /* 0x140fe200030e0609 */
[----:B------:R0:W-:Y:S01]  /*c150*/  @P4 STG.E.U16 desc[UR12][R6.64], R49 ;  /* 0x0000003106004986 */ /* 0x0001e2000c10150c */
[----:B------:R-:W-:Y:S01]  /*c160*/  IMAD.X R11, R15, 0x1, R9, P5 ;  /* 0x000000010f0b7824 */ /* 0x000fe200028e0609 */
[C---:B------:R-:W-:Y:S02]  /*c170*/  ISETP.GT.AND P4, PT, R5.reuse, 0xc0, P2 ;  /* 0x000000c00500780c */ /* 0x040fe40001784270 */
[C---:B------:R-:W-:Y:S02]  /*c180*/  ISETP.GT.AND P5, PT, R5.reuse, 0xc0, P0 ;  /* 0x000000c00500780c */ /* 0x040fe400007a4270 */
[C---:B------:R-:W-:Y:S01]  /*c190*/  ISETP.GT.AND P2, PT, R5.reuse, 0xc8, P2 ;  /* 0x000000c80500780c */ /* 0x040fe20001744270 */
[----:B------:R1:W-:Y:S01]  /*c1a0*/  @P3 STG.E.U16 desc[UR12][R10.64], R50 ;  /* 0x000000320a003986 */ /* 0x0003e2000c10150c */
[----:B------:R-:W-:Y:S02]  /*c1b0*/  ISETP.GT.AND P0, PT, R5, 0xc8, P0 ;  /* 0x000000c80500780c */ /* 0x000fe40000704270 */
[-C--:B------:R-:W-:Y:S01]  /*c1c0*/  IADD3 R4, P6, R109, R2.reuse, RZ ;  /* 0x000000026d047210 */ /* 0x080fe20007fde0ff */
[----:B------:R1:W-:Y:S01]  /*c1d0*/  @P1 STG.E.U16 desc[UR12][R16.64], R51 ;  /* 0x0000003310001986 */ /* 0x0003e2000c10150c */
[----:B------:R-:W-:-:S02]  /*c1e0*/  IADD3 R2, P1, R111, R2, RZ ;  /* 0x000000026f027210 */ /* 0x000fc40007f3e0ff */
[-C--:B0-----:R-:W-:Y:S01]  /*c1f0*/  IADD3 R6, P3, R109, R8.reuse, RZ ;  /* 0x000000086d067210 */ /* 0x081fe20007f7e0ff */
[--C-:B------:R-:W-:Y:S01]  /*c200*/  IMAD.X R5, R15, 0x1, R3.reuse, P6 ;  /* 0x000000010f057824 */ /* 0x100fe200030e0603 */
[----:B------:R-:W-:Y:S01]  /*c210*/  IADD3 R12, P6, R111, R8, RZ ;  /* 0x000000086f0c7210 */ /* 0x000fe20007fde0ff */
[C---:B------:R-:W-:Y:S02]  /*c220*/  IMAD.X R3, R15.reuse, 0x1, R3, P1 ;  /* 0x000000010f037824 */ /* 0x040fe400008e0603 */
[----:B------:R-:W-:Y:S01]  /*c230*/  IMAD.X R7, R15, 0x1, R9, P3 ;  /* 0x000000010f077824 */ /* 0x000fe200018e0609 */
[----:B------:R1:W-:Y:S04]  /*c240*/  @P4 STG.E.U16 desc[UR12][R4.64], R52 ;  /* 0x0000003404004986 */ /* 0x0003e8000c10150c */
[----:B------:R1:W-:Y:S04]  /*c250*/  @P5 STG.E.U16 desc[UR12][R2.64], R53 ;  /* 0x0000003502005986 */ /* 0x0003e8000c10150c */
[----:B------:R1:W-:Y:S01]  /*c260*/  @P2 STG.E.U16 desc[UR12][R6.64], R54 ;  /* 0x0000003606002986 */ /* 0x0003e2000c10150c */
[----:B------:R-:W-:Y:S05]  /*c270*/  @!P0 EXIT ;  /* 0x000000000000894d */ /* 0x000fea0003800000 */
[----:B------:R-:W-:Y:S01]  /*c280*/  F2FP.BF16.F32.PACK_AB R0, RZ, R0 ;  /* 0x00000000ff00723e */ /* 0x000fe200000010ff */
[----:B------:R-:W-:-:S05]  /*c290*/  IMAD.X R13, R15, 0x1, R9, P6 ;  /* 0x000000010f0d7824 */ /* 0x000fca00030e0609 */
[----:B------:R-:W-:Y:S01]  /*c2a0*/  STG.E.U16 desc[UR12][R12.64], R0 ;  /* 0x000000000c007986 */ /* 0x000fe2000c10150c */
[----:B------:R-:W-:Y:S05]  /*c2b0*/  EXIT ;  /* 0x000000000000794d */ /* 0x000fea0003800000 */
.L_x_10:
[----:B------:R-:W-:-:S13]  /*c2c0*/  ISETP.NE.AND P0, PT, R8, RZ, PT ;  /* 0x000000ff0800720c */ /* 0x000fda0003f05270 */
[----:B------:R-:W-:Y:S05]  /*c2d0*/  @P0 EXIT ;  /* 0x000000000000094d */ /* 0x000fea0003800000 */
[----:B------:R-:W-:-:S13]  /*c2e0*/  ELECT P0, URZ, PT ;  /* 0x00000000003f782f */ /* 0x000fda0003800000 */
[----:B------:R-:W-:Y:S05]  /*c2f0*/  @!P0 BRA `(.L_x_243) ;  /* 0x0000000400a88947 */ /* 0x000fea0003800000 */
[----:B------:R-:W-:-:S13]  /*c300*/  ISETP.GE.AND P0, PT, R16, 0x1, PT ;  /* 0x000000011000780c */ /* 0x000fda0003f06270 */
[----:B------:R-:W-:Y:S05]  /*c310*/  @!P0 BRA `(.L_x_243) ;  /* 0x0000000400a08947 */ /* 0x000fea0003800000 */
[----:B-----5:R-:W0:Y:S01]  /*c320*/  S2R R0, SR_CTAID.X ;  /* 0x0000000000007919 */ /* 0x020e220000002500 */
[----:B------:R-:W1:Y:S01]  /*c330*/  LDC.64 R8, c[0x0][0x4d8] ;  /* 0x00013600ff087b82 */ /* 0x000e620000000a00 */
[----:B------:R-:W-:Y:S01]  /*c340*/  IMAD.SHL.U32 R10, R6, 0x40, RZ ;  /* 0x00000040060a7824 */ /* 0x000fe200078e00ff */
[----:B------:R-:W-:Y:S01]  /*c350*/  LOP3.LUT P0, RZ, R13, 0x1f, RZ, 0xc0, !PT ;  /* 0x0000001f0dff7812 */ /* 0x000fe2000780c0ff */
[----:B------:R-:W-:Y:S01]  /*c360*/  ULDC.64 UR4, c[0x0][0x4b0] ;  /* 0x00012c0000047ab9 */ /* 0x000fe20000000a00 */
[----:B------:R-:W-:Y:S01]  /*c370*/  ISETP.NE.AND P2, PT, R3, RZ, PT ;  /* 0x000000ff0300720c */ /* 0x000fe20003f45270 */
[----:B------:R-:W-:Y:S01]  /*c380*/  VIADD R17, R7, 0x1 ;  /* 0x0000000107117836 */ /* 0x000fe20000000000 */
[----:B------:R-:W-:Y:S01]  /*c390*/  ISETP.NE.OR P0, PT, R3, RZ, !P0 ;  /* 0x000000ff0300720c */ /* 0x000fe20004705670 */
[----:B------:R-:W-:Y:S01]  /*c3a0*/  IMAD.MOV.U32 R16, RZ, RZ, RZ ;  /* 0x000000ffff107224 */ /* 0x000fe200078e00ff */
[----:B------:R-:W-:Y:S01]  /*c3b0*/  LOP3.LUT R15, R5, 0x2, RZ, 0xfc, !PT ;  /* 0x00000002050f7812 */ /* 0x000fe200078efcff */
[----:B------:R-:W-:-:S02]  /*c3c0*/  IMAD.MOV.U32 R2, RZ, RZ, RZ ;  /* 0x000000ffff027224 */ /* 0x000fc400078e00ff */
[----:B-1----:R-:W-:Y:S02]  /*c3d0*/  IMAD R8, R157, UR4, R8 ;  /* 0x000000049d087c24 */ /* 0x002fe4000f8e0208 */
[----:B------:R-:W-:Y:S02]  /*c3e0*/  IMAD R9, R4, UR5, R9 ;  /* 0x0000000504097c24 */ /* 0x000fe4000f8e0209 */
[----:B0-----:R-:W-:Y:S02]  /*c3f0*/  IMAD.SHL.U32 R6, R0, 0x100, RZ ;  /* 0x0000010000067824 */ /* 0x001fe400078e00ff */
[----:B------:R-:W-:Y:S02]  /*c400*/  IMAD.MOV.U32 R0, RZ, RZ, 0x1 ;  /* 0x00000001ff007424 */ /* 0x000fe400078e00ff */
[C---:B------:R-:W-:Y:S02]  /*c410*/  VIADD R12, R6.reuse, 0x40 ;  /* 0x00000040060c7836 */ /* 0x040fe40000000000 */
[----:B------:R-:W-:-:S02]  /*c420*/  VIADD R13, R6, 0x80 ;  /* 0x00000080060d7836 */ /* 0x000fc40000000000 */
[----:B------:R-:W-:-:S07]  /*c430*/  VIADD R14, R6, 0xc0 ;  /* 0x000000c0060e7836 */ /* 0x000fce0000000000 */
.L_x_247:
[----:B------:R-:W0:Y:S01]  /*c440*/  S2R R4, SR_CgaCtaId ;  /* 0x0000000000047919 */ /* 0x000e220000008800 */
[----:B------:R-:W-:-:S04]  /*c450*/  MOV R3, 0x400 ;  /* 0x0000040000037802 */ /* 0x000fc80000000f00 */
[----:B0-----:R-:W-:Y:S02]  /*c460*/  LEA R11, R4, R3, 0x18 ;  /* 0x00000003040b7211 */ /* 0x001fe400078ec0ff */
[----:B------:R-:W-:-:S03]  /*c470*/  SHF.L.U32 R3, R0, 0x1f, RZ ;  /* 0x0000001f00037819 */ /* 0x000fc600000006ff */
[----:B------:R-:W-:-:S07]  /*c480*/  IMAD R4, R2, 0x8, R11 ;  /* 0x0000000802047824 */ /* 0x000fce00078e020b */
.L_x_244:
[----:B0-----:R0:W1:Y:S02]  /*c490*/  SYNCS.PHASECHK.TRANS64.TRYWAIT P1, [R4+URZ+0x37058], R3 ;  /* 0x03705803040075a7 */ /* 0x001064000802017f */
[----:B-1----:R-:W-:Y:S05]  /*c4a0*/  @!P1 NANOSLEEP.SYNCS 0x989680 ;  /* 0x009896800000995d */ /* 0x002fea0003900000 */
[----:B------:R-:W1:Y:S02]  /*c4b0*/  @!P1 SYNCS.PHASECHK.TRANS64 P1, [R4+URZ+0x37058], R3 ;  /* 0x03705803040095a7 */ /* 0x000e64000802007f */
[----:B-1----:R-:W-:Y:S05]  /*c4c0*/  @!P1 BRA `(.L_x_244) ;  /* 0xfffffffc00f09947 */ /* 0x002fea000383ffff */
[----:B0-----:R-:W0:Y:S02]  /*c4d0*/  @!P2 LDC R3, c[0x0][0x500] ;  /* 0x00014000ff03ab82 */ /* 0x001e240000000800 */
[----:B0-----:R0:W-:Y:S02]  /*c4e0*/  @!P2 SYNCS.ARRIVE.TRANS64 RZ, [R4+URZ+0x37000], R3 ;  /* 0x0370000304ffa9a7 */ /* 0x0011e4000800003f */
[----:B0-----:R-:W-:-:S04]  /*c4f0*/  PRMT R3, R15, 0x9910, RZ ;  /* 0x000099100f037816 */ /* 0x001fc800000000ff */
[----:B------:R-:W-:-:S13]  /*c500*/  ISETP.NE.AND P1, PT, R3, 0x2, PT ;  /* 0x000000020300780c */ /* 0x000fda0003f25270 */
[----:B------:R-:W-:Y:S05]  /*c510*/  @P1 BRA `(.L_x_245) ;  /* 0x0000000000041947 */ /* 0x000fea0003800000 */
[----:B------:R-:W-:Y:S01]  /*c520*/  BPT.TRAP 0x1 ;  /* 0x000000040000795c */ /* 0x000fe20000300000 */
.L_x_245:
[----:B------:R-:W-:Y:S05]  /*c530*/  @P0 BRA `(.L_x_246) ;  /* 0x0000000000040947 */ /* 0x000fea0003800000 */
[----:B------:R-:W-:Y:S01]  /*c540*/  BPT.TRAP 0x1 ;  /* 0x000000040000795c */ /* 0x000fe20000300000 */
.L_x_246:
[----:B------:R-:W-:Y:S01]  /*c550*/  ULDC UR6, c[0x0][0x48c] ;  /* 0x0001230000067ab9 */ /* 0x000fe20000000800 */
[----:B------:R-:W-:Y:S01]  /*c560*/  R2UR UR11, R16 ;  /* 0x00000000100b72ca */ /* 0x000fe200000e0000 */
[----:B------:R-:W-:Y:S01]  /*c570*/  UISETP.NE.AND UP0, UPT, UR6, 0x1, UPT ;  /* 0x000000010600788c */ /* 0x000fe2000bf05270 */
[----:B------:R-:W-:Y:S01]  /*c580*/  R2UR UR7, R11 ;  /* 0x000000000b0772ca */ /* 0x000fe200000e0000 */
[----:B------:R-:W-:Y:S01]  /*c590*/  ULDC UR12, c[0x0][0x498] ;  /* 0x00012600000c7ab9 */ /* 0x000fe20000000800 */
[C---:B------:R-:W-:Y:S01]  /*c5a0*/  IMAD R11, R2.reuse, 0x1000, R11 ;  /* 0x00001000020b7824 */ /* 0x040fe200078e020b */
[----:B------:R-:W-:Y:S01]  /*c5b0*/  R2UR UR24, R2 ;  /* 0x00000000021872ca */ /* 0x000fe200000e0000 */
[----:B------:R-:W-:Y:S01]  /*c5c0*/  UIADD3 UR10, -UR6, URZ, URZ ;  /* 0x0000003f060a7290 */ /* 0x000fe2000fffe13f */
[----:B------:R-:W-:Y:S01]  /*c5d0*/  R2UR UR27, R16 ;  /* 0x00000000101b72ca */ /* 0x000fe200000e0000 */
[----:B------:R-:W-:Y:S01]  /*c5e0*/  ULDC.64 UR16, c[0x0][0x198] ;  /* 0x0000660000107ab9 */ /* 0x000fe20000000a00 */
[----:B------:R-:W-:Y:S01]  /*c5f0*/  R2UR UR25, R4 ;  /* 0x00000000041972ca */ /* 0x000fe200000e0000 */
[----:B------:R-:W-:Y:S01]  /*c600*/  UIADD3 UR32, UP1, UR16, 0xf0, URZ ;  /* 0x000000f010207890 */ /* 0x000fe2000ff3e03f */
[----:B------:R-:W-:Y:S01]  /*c610*/  PRMT R3, R8, 0x40, R9 ;  /* 0x0000004008037816 */ /* 0x000fe20000000009 */
[----:B------:R-:W-:Y:S01]  /*c620*/  @UP0 ULDC.64 UR8, c[0x0][0x490] ;  /* 0x0001240000080ab9 */ /* 0x000fe20000000a00 */
[----:B------:R-:W-:Y:S01]  /*c630*/  R2UR UR26, R6 ;  /* 0x00000000061a72ca */ /* 0x000fe200000e0000 */
[----:B------:R-:W-:Y:S01]  /*c640*/  UIMAD.WIDE.U32 UR4, UR11, UR8, URZ ;  /* 0x000000080b0472a5 */ /* 0x000fe2000f8e003f */
[----:B------:R-:W-:Y:S01]  /*c650*/  R2UR UR36, R3 ;  /* 0x00000000032472ca */ /* 0x000fe200000e0000 */
[----:B------:R-:W-:Y:S01]  /*c660*/  VIADD R17, R17, 0xffffffff ;  /* 0xffffffff11117836 */ /* 0x000fe20000000000 */
[----:B------:R-:W-:Y:S01]  /*c670*/  R2UR UR22, R12 ;  /* 0x000000000c1672ca */ /* 0x000fe200000e0000 */
[----:B------:R-:W-:Y:S01]  /*c680*/  @UP0 USHF.R.U32.HI UR11, URZ, UR9, UR5 ;  /* 0x000000093f0b0299 */ /* 0x000fe20008011605 */
[----:B------:R-:W-:Y:S01]  /*c690*/  R2UR UR18, R13 ;  /* 0x000000000d1272ca */ /* 0x000fe200000e0000 */
[----:B------:R-:W-:Y:S01]  /*c6a0*/  UISETP.NE.AND UP0, UPT, UR12, 0x1, UPT ;  /* 0x000000010c00788c */ /* 0x000fe2000bf05270 */
[----:B------:R-:W-:Y:S01]  /*c6b0*/  R2UR UR5, R11 ;  /* 0x000000000b0572ca */ /* 0x000fe200000e0000 */
[----:B------:R-:W-:Y:S01]  /*c6c0*/  ULEA UR24, UR24, UR7, 0xe ;  /* 0x0000000718187291 */ /* 0x000fe2000f8e703f */
[----:B------:R-:W-:Y:S01]  /*c6d0*/  ISETP.GT.AND P3, PT, R17, 0x1, PT ;  /* 0x000000011100780c */ /* 0x000fe20003f64270 */
[----:B------:R-:W-:Y:S01]  /*c6e0*/  UIADD3 UR34, UP2, UR16, 0x1f0, URZ ;  /* 0x000001f010227890 */ /* 0x000fe2000ff5e03f */
[----:B------:R-:W-:Y:S01]  /*c6f0*/  VIADD R2, R2, 0x1 ;  /* 0x0000000102027836 */ /* 0x000fe20000000000 */
[----:B------:R-:W-:Y:S01]  /*c700*/  UMOV UR13, UR11 ;  /* 0x0000000b000d7c82 */ /* 0x000fe20008000000 */
[----:B------:R-:W-:Y:S01]  /*c710*/  UIADD3 UR25, UR25, 0x37000, URZ ;  /* 0x0003700019197890 */ /* 0x000fe2000fffe03f */
[----:B------:R-:W-:Y:S01]  /*c720*/  VIADD R16, R16, 0x20 ;  /* 0x0000002010107836 */ /* 0x000fe20000000000 */
[----:B------:R-:W-:Y:S01]  /*c730*/  UIADD3.X UR33, URZ, UR17, URZ, UP1, !UPT ;  /* 0x000000113f217290 */ /* 0x000fe20008ffe43f */
[C---:B------:R-:W-:Y:S01]  /*c740*/  ISETP.NE.AND P1, PT, R2.reuse, 0xb, PT ;  /* 0x0000000b0200780c */ /* 0x040fe20003f25270 */
[----:B------:R-:W-:Y:S01]  /*c750*/  @UP0 ULDC UR8, c[0x0][0x49c] ;  /* 0x0001270000080ab9 */ /* 0x000fe20000000800 */
[----:B------:R-:W-:Y:S01]  /*c760*/  @UP0 ULDC UR6, c[0x0][0x4a0] ;  /* 0x0001280000060ab9 */ /* 0x000fe20000000800 */
[----:B------:R-:W-:Y:S01]  /*c770*/  UIMAD.WIDE.U32 UR8, UR11, UR8, URZ ;  /* 0x000000080b0872a5 */ /* 0x000fe2000f8e003f */
[----:B------:R-:W-:Y:S01]  /*c780*/  SEL R3, RZ, 0x1, P1 ;  /* 0x00000001ff037807 */ /* 0x000fe20000800000 */
[----:B------:R-:W-:Y:S01]  /*c790*/  UIADD3 UR8, UR5, 0x2c000, URZ ;  /* 0x0002c00005087890 */ /* 0x000fe2000fffe03f */
[----:B------:R-:W-:Y:S01]  /*c7a0*/  SEL R2, R2, RZ, P1 ;  /* 0x000000ff02027207 */ /* 0x000fe20000800000 */
[----:B------:R-:W-:Y:S01]  /*c7b0*/  @UP0 USHF.R.U32.HI UR13, URZ, UR6, UR9 ;  /* 0x000000063f0d0299 */ /* 0x000fe20008011609 */
[----:B------:R-:W-:Y:S01]  /*c7c0*/  R2UR UR6, R14 ;  /* 0x000000000e0672ca */ /* 0x000fe200000e0000 */
[----:B------:R-:W-:Y:S01]  /*c7d0*/  UIMAD UR5, UR11, UR10, UR27 ;  /* 0x0000000a0b0572a4 */ /* 0x000fe2000f8e021b */
[----:B------:R-:W-:Y:S01]  /*c7e0*/  R2UR UR10, R10 ;  /* 0x000000000a0a72ca */ /* 0x000fe200000e0000 */
[----:B------:R-:W-:Y:S01]  /*c7f0*/  UIADD3 UR9, -UR13, URZ, URZ ;  /* 0x0000003f0d097290 */ /* 0x000fe2000fffe13f */
[----:B------:R-:W-:Y:S01]  /*c800*/  LOP3.LUT R0, R0, R3, RZ, 0x3c, !PT ;  /* 0x0000000300007212 */ /* 0x000fe200078e3cff */
[----:B------:R-:W-:-:S02]  /*c810*/  UIADD3 UR20, UR24, 0x1000, URZ ;  /* 0x0000100018147890 */ /* 0x000fc4000fffe03f */
[----:B------:R-:W-:Y:S01]  /*c820*/  UIMAD UR12, UR12, UR9, UR11 ;  /* 0x000000090c0c72a4 */ /* 0x000fe2000f8e020b */
[----:B------:R-:W-:Y:S01]  /*c830*/  ULDC.64 UR28, c[0x0][0x4b8] ;  /* 0x00012e00001c7ab9 */ /* 0x000fe20000000a00 */
[----:B------:R-:W-:Y:S01]  /*c840*/  ULDC.64 UR30, c[0x0][0x4d0] ;  /* 0x00013400001e7ab9 */ /* 0x000fe20000000a00 */
[----:B------:R-:W-:Y:S02]  /*c850*/  UIADD3 UR16, UR24, 0x2000, URZ ;  /* 0x0000200018107890 */ /* 0x000fe4000fffe03f */
[----:B------:R-:W-:Y:S02]  /*c860*/  UIADD3 UR4, UR24, 0x3000, URZ ;  /* 0x0000300018047890 */ /* 0x000fe4000fffe03f */
[----:B------:R-:W-:Y:S02]  /*c870*/  UIMAD UR11, UR5, UR28, UR30 ;  /* 0x0000001c050b72a4 */ /* 0x000fe4000f8e021e */
[----:B------:R-:W-:Y:S02]  /*c880*/  UIMAD UR12, UR12, UR29, UR31 ;  /* 0x0000001d0c0c72a4 */ /* 0x000fe4000f8e021f */
[----:B------:R-:W-:-:S02]  /*c890*/  UIADD3.X UR35, URZ, UR17, URZ, UP2, !UPT ;  /* 0x000000113f237290 */ /* 0x000fc400097fe43f */
[----:B------:R-:W-:Y:S01]  /*c8a0*/  UPRMT UR36, UR36, 0x5410, URZ ;  /* 0x0000541024247896 */ /* 0x000fe2000800003f */
[----:B------:R-:W-:Y:S01]  /*c8b0*/  UMOV UR14, 0x0 ;  /* 0x00000000000e7882 */ /* 0x000fe20000000000 */
[----:B------:R-:W-:Y:S01]  /*c8c0*/  UMOV UR15, 0x10000000 ;  /* 0x10000000000f7882 */ /* 0x000fe20000000000 */
[----:B------:R-:W-:Y:S01]  /*c8d0*/  UMOV UR23, UR27 ;  /* 0x0000001b00177c82 */ /* 0x000fe20008000000 */
[----:B------:R-:W-:Y:S01]  /*c8e0*/  UMOV UR21, UR25 ;  /* 0x0000001900157c82 */ /* 0x000fe20008000000 */
[----:B------:R-:W-:Y:S01]  /*c8f0*/  UMOV UR19, UR27 ;  /* 0x0000001b00137c82 */ /* 0x000fe20008000000 */
[----:B------:R0:W-:Y:S01]  /*c900*/  UTMALDG.2D [UR24], [UR32], desc[UR14] ;  /* 0x00000e18200075b4 */ /* 0x0001e20008009000 */
[----:B------:R-:W-:Y:S01]  /*c910*/  UMOV UR17, UR25 ;  /* 0x0000001900117c82 */ /* 0x000fe20008000000 */
[----:B------:R-:W-:Y:S01]  /*c920*/  UMOV UR7, UR27 ;  /* 0x0000001b00077c82 */ /* 0x000fe20008000000 */
[----:B------:R-:W-:Y:S01]  /*c930*/  UMOV UR5, UR25 ;  /* 0x0000001900057c82 */ /* 0x000fe20008000000 */
[----:B------:R-:W-:Y:S01]  /*c940*/  UMOV UR9, UR25 ;  /* 0x0000001900097c82 */ /* 0x000fe20008000000 */
[----:B------:R0:W-:Y:S01]  /*c950*/  UTMALDG.2D [UR20], [UR32], desc[UR14] ;  /* 0x00000e14200075b4 */ /* 0x0001e20008009000 */
[----:B------:R0:W-:Y:S01]  /*c960*/  UTMALDG.2D [UR16], [UR32], desc[UR14] ;  /* 0x00000e10200075b4 */ /* 0x0001e20008009000 */
[----:B------:R0:W-:Y:S01]  /*c970*/  UTMALDG.2D [UR4], [UR32], desc[UR14] ;  /* 0x00000e04200075b4 */ /* 0x0001e20008009000 */
[----:B------:R0:W-:Y:S02]  /*c980*/  UTMALDG.4D.IM2COL [UR8], [UR34], UR36 ;  /* 0x00000008220073b4 */ /* 0x0001e40008058024 */
[----:B0-----:R-:W-:Y:S05]  /*c990*/  @P3 BRA `(.L_x_247) ;  /* 0xfffffff800a83947 */ /* 0x001fea000383ffff */
.L_x_243:
[----:B------:R-:W-:Y:S01]  /*c9a0*/  ISETP.GE.U32.AND P2, PT, R7, 0xb, PT ;  /* 0x0000000b0700780c */ /* 0x000fe20003f46070 */
[----:B------:R-:W-:Y:S05]  /*c9b0*/  WARPSYNC.ALL ;  /* 0x0000000000007948 */ /* 0x000fea0003800000 */
[----:B------:R-:W-:-:S07]  /*c9c0*/  ELECT P1, URZ, PT ;  /* 0x00000000003f782f */ /* 0x000fce0003820000 */
[----:B-----5:R-:W-:-:S05]  /*c9d0*/  @P2 IMAD.WIDE.U32 R2, R7, -0x45d1745d, RZ ;  /* 0xba2e8ba307022825 */ /* 0x020fca00078e00ff */
[----:B------:R-:W-:-:S04]  /*c9e0*/  @P2 SHF.R.U32.HI R0, RZ, 0x3, R3 ;  /* 0x00000003ff002819 */ /* 0x000fc80000011603 */
[----:B------:R-:W-:-:S04]  /*c9f0*/  @P2 LOP3.LUT R0, R0, 0x1, RZ, 0xc0, !PT ;  /* 0x0000000100002812 */ /* 0x000fc800078ec0ff */
[----:B------:R-:W-:Y:S01]  /*ca00*/  @P2 ISETP.NE.U32.AND P0, PT, R0, 0x1, PT ;  /* 0x000000010000280c */ /* 0x000fe20003f05070 */
[----:B------:R-:W-:-:S12]  /*ca10*/  @!P1 EXIT ;  /* 0x000000000000994d */ /* 0x000fd80003800000 */
[----:B------:R-:W-:Y:S01]  /*ca20*/  LOP3.LUT R5, R5, 0x2, RZ, 0xfc, !PT ;  /* 0x0000000205057812 */ /* 0x000fe200078efcff */
[----:B------:R-:W-:Y:S01]  /*ca30*/  IMAD.MOV.U32 R0, RZ, RZ, 0x1 ;  /* 0x00000001ff007424 */ /* 0x000fe200078e00ff */
[----:B------:R-:W-:Y:S02]  /*ca40*/  @P2 ISETP.NE.U32.AND.EX P0, PT, RZ, RZ, PT, P0 ;  /* 0x000000ffff00220c */ /* 0x000fe40003f05100 */
[----:B------:R-:W-:Y:S02]  /*ca50*/  ISETP.NE.AND P1, PT, R5, 0x3, PT ;  /* 0x000000030500780c */ /* 0x000fe40003f25270 */
[----:B------:R-:W-:-:S11]  /*ca60*/  @P2 SEL R0, RZ, 0x1, !P0 ;  /* 0x00000001ff002807 */ /* 0x000fd60004000000 */
[----:B------:R-:W-:Y:S05]  /*ca70*/  @!P1 BRA `(.L_x_248) ;  /* 0x0000000000049947 */ /* 0x000fea0003800000 */
[----:B------:R-:W-:Y:S01]  /*ca80*/  BPT.TRAP 0x1 ;  /* 0x000000040000795c */ /* 0x000fe20000300000 */
.L_x_248:
[----:B------:R-:W0:Y:S01]  /*ca90*/  S2R R5, SR_CgaCtaId ;  /* 0x0000000000057919 */ /* 0x000e220000008800 */
[----:B------:R-:W-:Y:S01]  /*caa0*/  IMAD.WIDE.U32 R2, R7, -0x45d1745d, RZ ;  /* 0xba2e8ba307027825 */ /* 0x000fe200078e00ff */
[----:B------:R-:W-:-:S04]  /*cab0*/  MOV R4, 0x400 ;  /* 0x0000040000047802 */ /* 0x000fc80000000f00 */
[----:B------:R-:W-:-:S05]  /*cac0*/  SHF.R.U32.HI R2, RZ, 0x3, R3 ;  /* 0x00000003ff027819 */ /* 0x000fca0000011603 */
[----:B------:R-:W-:Y:S01]  /*cad0*/  IMAD R7, R2, -0xb, R7 ;  /* 0xfffffff502077824 */ /* 0x000fe200078e0207 */
[----:B0-----:R-:W-:-:S05]  /*cae0*/  LEA R4, R5, R4, 0x18 ;  /* 0x0000000405047211 */ /* 0x001fca00078ec0ff */
[----:B------:R-:W-:Y:S01]  /*caf0*/  VIADD R2, R4, 0x37058 ;  /* 0x0003705804027836 */ /* 0x000fe20000000000 */
[----:B------:R-:W-:-:S03]  /*cb00*/  SHF.L.U32 R4, R0, 0x1f, RZ ;  /* 0x0000001f00047819 */ /* 0x000fc600000006ff */
[----:B------:R-:W-:-:S07]  /*cb10*/  IMAD R3, R7, 0x8, R2 ;  /* 0x0000000807037824 */ /* 0x000fce00078e0202 */
.L_x_249:
[----:B0-----:R0:W1:Y:S02]  /*cb20*/  SYNCS.PHASECHK.TRANS64.TRYWAIT P0, [R3+URZ], R4 ;  /* 0x00000004030075a7 */ /* 0x001064000800017f */
[----:B-1----:R-:W-:Y:S05]  /*cb30*/  @!P0 NANOSLEEP.SYNCS 0x989680 ;  /* 0x009896800000895d */ /* 0x002fea0003900000 */
[----:B------:R-:W1:Y:S02]  /*cb40*/  @!P0 SYNCS.PHASECHK.TRANS64 P0, [R3+URZ], R4 ;  /* 0x00000004030085a7 */ /* 0x000e64000800007f */
[----:B-1----:R-:W-:Y:S05]  /*cb50*/  @!P0 BRA `(.L_x_249) ;  /* 0xfffffffc00f08947 */ /* 0x002fea000383ffff */
[----:B------:R-:W-:-:S05]  /*cb60*/  VIADD R7, R7, 0x1 ;  /* 0x0000000107077836 */ /* 0x000fca0000000000 */
[----:B------:R-:W-:-:S04]  /*cb70*/  ISETP.NE.AND P0, PT, R7, 0xb, PT ;  /* 0x0000000b0700780c */ /* 0x000fc80003f05270 */
[----:B0-----:R-:W-:Y:S02]  /*cb80*/  SEL R3, RZ, 0x1, P0 ;  /* 0x00000001ff037807 */ /* 0x001fe40000000000 */
[----:B------:R-:W-:Y:S02]  /*cb90*/  SEL R7, R7, RZ, P0 ;  /* 0x000000ff07077207 */ /* 0x000fe40000000000 */
[----:B------:R-:W-:-:S03]  /*cba0*/  LOP3.LUT R5, R0, R3, RZ, 0x3c, !PT ;  /* 0x0000000300057212 */ /* 0x000fc600078e3cff */
[----:B------:R-:W-:Y:S01]  /*cbb0*/  IMAD R0, R7, 0x8, R2 ;  /* 0x0000000807007824 */ /* 0x000fe200078e0202 */
[----:B------:R-:W-:-:S07]  /*cbc0*/  SHF.L.U32 R3, R5, 0x1f, RZ ;  /* 0x0000001f05037819 */ /* 0x000fce00000006ff */
.L_x_250:
        /* <DEDUP_REMOVED lines=11> */
.L_x_251:
        /* <DEDUP_REMOVED lines=11> */
.L_x_252:
        /* <DEDUP_REMOVED lines=11> */
.L_x_253:
        /* <DEDUP_REMOVED lines=11> */
.L_x_254:
        /* <DEDUP_REMOVED lines=11> */
.L_x_255:
        /* <DEDUP_REMOVED lines=11> */
.L_x_256:
        /* <DEDUP_REMOVED lines=11> */
.L_x_257:
        /* <DEDUP_REMOVED lines=11> */
.L_x_258:
        /* <DEDUP_REMOVED lines=11> */
.L_x_259:
[----:B0-----:R0:W1:Y:S02]  /*d200*/  SYNCS.PHASECHK.TRANS64.TRYWAIT P0, [R7+URZ], R0 ;  /* 0x00000000070075a7 */ /* 0x001064000800017f */
[----:B-1----:R-:W-:Y:S05]  /*d210*/  @!P0 NANOSLEEP.SYNCS 0x989680 ;  /* 0x009896800000895d */ /* 0x002fea0003900000 */
[----:B------:R-:W1:Y:S02]  /*d220*/  @!P0 SYNCS.PHASECHK.TRANS64 P0, [R7+URZ], R0 ;  /* 0x00000000070085a7 */ /* 0x000e64000800007f */
[----:B-1----:R-:W-:Y:S05]  /*d230*/  @P0 EXIT ;  /* 0x000000000000094d */ /* 0x002fea0003800000 */
[----:B------:R-:W-:Y:S05]  /*d240*/  BRA `(.L_x_259) ;  /* 0xfffffffc00ec7947 */ /* 0x000fea000383ffff */
.L_x_260:
[----:B------:R-:W-:-:S00]  /*d250*/  BRA `(.L_x_260) ;  /* 0xfffffffc00fc7947 */ /* 0x000fc0000383ffff */
[----:B------:R-:W-:-:S00]  /*d260*/  NOP ;  /* 0x0000000000007918 */ /* 0x000fc00000000000 */
        /* <DEDUP_REMOVED lines=9> */
.L_x_261:


//--------------------- .nv.shared._ZN7cutlass13device_kernelINS_4conv6kernel13ConvUniversalINS1_16ConvProblemShapeILNS1_8OperatorE2ELi2EEENS1_10collective14CollectiveConvINS1_46MainloopSm90TmaGmmaWarpSpecializedImplicitGemmILS5_2ELi11ELi2EN4cute5tupleIJNSA_1CILi1EEESD_SD_EEENS1_36KernelImplicitTmaWarpSpecializedSm90ELi1EEENSB_IJNSC_ILi256EEENSB_IJNSC_ILi64EEEEEENSB_IJNSC_ILi32EEEEEEEEENS_10bfloat16_tESN_NSA_8TiledMMAINSA_8MMA_AtomIJNSA_4SM904GMMA27MMA_64x64x16_F32BF16BF16_SSILNSR_5MajorE1ELST_1ELNSR_7ScaleInE1ELSU_1EEEEEENSA_6LayoutISE_NSB_IJNSC_ILi0EEESY_SY_EEEEENSB_IJNSA_10UnderscoreES11_S11_EEEEENS7_6detail26Sm90ImplicitGemmTileTraitsINSA_13SM90_TMA_LOADENSA_14ComposedLayoutINSA_7SwizzleILi3ELi4ELi3EEENSA_18smem_ptr_flag_bitsILi16EEENSX_INSB_IJNSB_IJSI_NSC_ILi4EEEEEENSB_IJNSC_ILi8EEES1C_EEENSB_IJSD_NSC_ILi11EEEEEEEEENSB_IJNSB_IJSD_NSC_ILi2048EEEEEENSB_IJSI_NSC_ILi512EEEEEENSB_IJSY_NSC_ILi8192EEEEEEEEEEEEEvEENS15_INSA_20SM90_TMA_LOAD_IM2COLENS17_IS19_S1B_NSX_INSB_IJNSB_IJSI_SD_EEES1F_S1H_EEENSB_IJNSB_IJSD_SY_EEES1M_NSB_IJSY_S1J_EEEEEEEEEEvEEEENS_8epilogue10collective6detail29Sm90TmaWarpSpecializedAdapterINS24_15DefaultEpilogueISN_NSB_IJlNSB_IJSD_llEEESY_EEES29_NS23_6thread17LinearCombinationISN_Li1EffLNS2A_9ScaleType4KindE0ELNS_15FloatRoundStyleE2ESN_EENS_4gemm15EpilogueDefaultEEEEEvvEEEEvNT_6ParamsE --------------------------
	.section	.nv.shared._ZN7cutlass13device_kernelINS_4conv6kernel13ConvUniversalINS1_16ConvProblemShapeILNS1_8OperatorE2ELi2EEENS1_10collective14CollectiveConvINS1_46MainloopSm90TmaGmmaWarpSpecializedImplicitGemmILS5_2ELi11ELi2EN4cute5tupleIJNSA_1CILi1EEESD_SD_EEENS1_36KernelImplicitTmaWarpSpecializedSm90ELi1EEENSB_IJNSC_ILi256EEENSB_IJNSC_ILi64EEEEEENSB_IJNSC_ILi32EEEEEEEEENS_10bfloat16_tESN_NSA_8TiledMMAINSA_8MMA_AtomIJNSA_4SM904GMMA27MMA_64x64x16_F32BF16BF16_SSILNSR_5MajorE1ELST_1ELNSR_7ScaleInE1ELSU_1EEEEEENSA_6LayoutISE_NSB_IJNSC_ILi0EEESY_SY_EEEEENSB_IJNSA_10UnderscoreES11_S11_EEEEENS7_6detail26Sm90ImplicitGemmTileTraitsINSA_13SM90_TMA_LOADENSA_14ComposedLayoutINSA_7SwizzleILi3ELi4ELi3EEENSA_18smem_ptr_flag_bitsILi16EEENSX_INSB_IJNSB_IJSI_NSC_ILi4EEEEEENSB_IJNSC_ILi8EEES1C_EEENSB_IJSD_NSC_ILi11EEEEEEEEENSB_IJNSB_IJSD_NSC_ILi2048EEEEEENSB_IJSI_NSC_ILi512EEEEEENSB_IJSY_NSC_ILi8192EEEEEEEEEEEEEvEENS15_INSA_20SM90_TMA_LOAD_IM2COLENS17_IS19_S1B_NSX_INSB_IJNSB_IJSI_SD_EEES1F_S1H_EEENSB_IJNSB_IJSD_SY_EEES1M_NSB_IJSY_S1J_EEEEEEEEEEvEEEENS_8epilogue10collective6detail29Sm90TmaWarpSpecializedAdapterINS24_15DefaultEpilogueISN_NSB_IJlNSB_IJSD_llEEESY_EEES29_NS23_6thread17LinearCombinationISN_Li1EffLNS2A_9ScaleType4KindE0ELNS_15FloatRoundStyleE2ESN_EENS_4gemm15EpilogueDefaultEEEEEvvEEEEvNT_6ParamsE,"aw",@nobits
	.sectionflags	@""
	.align	16
	.zero		1024


//--------------------- .nv.shared.reserved.0     --------------------------
	.section	.nv.shared.reserved.0,"aw",@nobits
	.weak		__nv_reservedSMEM_offset_0_alias
	.size		__nv_reservedSMEM_offset_0_alias, 0, 0
	.other		__nv_reservedSMEM_offset_0_alias,@"STO_CUDA_RESERVED_SHARED STV_DEFAULT"
__nv_reservedSMEM_offset_0_alias:
	.zero		0


//--------------------- .nv.global                --------------------------
	.section	.nv.global,"aw",@nobits
.nv.global:
	.type		_ZN39_INTERNAL_9ff13d56_4_k_cu_012083fc_27974cute1_E,@object
	.size		_ZN39_INTERNAL_9ff13d56_4_k_cu_012083fc_27974cute1_E,(_ZN39_INTERNAL_9ff13d56_4_k_cu_012083fc_27974cuda3std3__45__cpo6cbeginE - _ZN39_INTERNAL_9ff13d56_4_k_cu_012083fc_27974cute1_E)
_ZN39_INTERNAL_9ff13d56_4_k_cu_012083fc_27974cute1_E:
	.zero		1
	.type		_ZN39_INTERNAL_9ff13d56_4_k_cu_012083fc_27974cuda3std3__45__cpo6cbeginE,@object
	.size		_ZN39_INTERNAL_9ff13d56_4_k_cu_012083fc_27974cuda3std3__45__cpo6cbeginE,(_ZN39_INTERNAL_9ff13d56_4_k_cu_012083fc_27974cuda3std3__48in_placeE - _ZN39_INTERNAL_9ff13d56_4_k_cu_012083fc_27974cuda3std3__45__cpo6cbeginE)
_ZN39_INTERNAL_9ff13d56_4_k_cu_012083fc_27974cuda3std3__45__cpo6cbeginE:
	.zero		1
	.type		_ZN39_INTERNAL_9ff13d56_4_k_cu_012083fc_27974cuda3std3__48in_placeE,@object
	.size		_ZN39_INTERNAL_9ff13d56_4_k_cu_012083fc_27974cuda3std3__48in_placeE,(_ZN39_INTERNAL_9ff13d56_4_k_cu_012083fc_27974cuda3std6ranges3__45__cpo9iter_moveE - _ZN39_INTERNAL_9ff13d56_4_k_cu_012083fc_27974cuda3std3__48in_placeE)
_ZN39_INTERNAL_9ff13d56_4_k_cu_012083fc_27974cuda3std3__48in_placeE:
	.zero		1
	.type		_ZN39_INTERNAL_9ff13d56_4_k_cu_012083fc_27974cuda3std6ranges3__45__cpo9iter_moveE,@object
	.size		_ZN39_INTERNAL_9ff13d56_4_k_cu_012083fc_27974cuda3std6ranges3__45__cpo9iter_moveE,(_ZN39_INTERNAL_9ff13d56_4_k_cu_012083fc_27974cuda3std3__45__cpo5beginE - _ZN39_INTERNAL_9ff13d56_4_k_cu_012083fc_27974cuda3std6ranges3__45__cpo9iter_moveE)
_ZN39_INTERNAL_9ff13d56_4_k_cu_012083fc_27974cuda3std6ranges3__45__cpo9iter_moveE:
	.zero		1
	.type		_ZN39_INTERNAL_9ff13d56_4_k_cu_012083fc_27974cuda3std3__45__cpo5beginE,@object
	.size		_ZN39_INTERNAL_9ff13d56_4_k_cu_012083fc_27974cuda3std3__45__cpo5beginE,(_ZN39_INTERNAL_9ff13d56_4_k_cu_012083fc_27974cuda3std3__441_GLOBAL__N__9ff13d56_4_k_cu_012083fc_27976ignoreE - _ZN39_INTERNAL_9ff13d56_4_k_cu_012083fc_27974cuda3std3__45__cpo5beginE)
_ZN39_INTERNAL_9ff13d56_4_k_cu_012083fc_27974cuda3std3__45__cpo5beginE:
	.zero		1
	.type		_ZN39_INTERNAL_9ff13d56_4_k_cu_012083fc_27974cuda3std3__441_GLOBAL__N__9ff13d56_4_k_cu_012083fc_27976ignoreE,@object
	.size		_ZN39_INTERNAL_9ff13d56_4_k_cu_012083fc_27974cuda3std3__441_GLOBAL__N__9ff13d56_4_k_cu_012083fc_27976ignoreE,(_ZN39_INTERNAL_9ff13d56_4_k_cu_012083fc_27974cute7productE - _ZN39_INTERNAL_9ff13d56_4_k_cu_012083fc_27974cuda3std3__441_GLOBAL__N__9ff13d56_4_k_cu_012083fc_27976ignoreE)
_ZN39_INTERNAL_9ff13d56_4_k_cu_012083fc_27974cuda3std3__441_GLOBAL__N__9ff13d56_4_k_cu_012083fc_27976ignoreE:
	.zero		1
	.type		_ZN39_INTERNAL_9ff13d56_4_k_cu_012083fc_27974cute7productE,@object
	.size		_ZN39_INTERNAL_9ff13d56_4_k_cu_012083fc_27974cute7productE,(_ZN39_INTERNAL_9ff13d56_4_k_cu_012083fc_27974cuda3std3__45__cpo3endE - _ZN39_INTERNAL_9ff13d56_4_k_cu_012083fc_27974cute7productE)
_ZN39_INTERNAL_9ff13d56_4_k_cu_012083fc_27974cute7productE:
	.zero		1
	.type		_ZN39_INTERNAL_9ff13d56_4_k_cu_012083fc_27974cuda3std3__45__cpo3endE,@object
	.size		_ZN39_INTERNAL_9ff13d56_4_k_cu_012083fc_27974cuda3std3__45__cpo3endE,(_ZN39_INTERNAL_9ff13d56_4_k_cu_012083fc_27974cuda3std3__419piecewise_constructE - _ZN39_INTERNAL_9ff13d56_4_k_cu_012083fc_27974cuda3std3__45__cpo3endE)
_ZN39_INTERNAL_9ff13d56_4_k_cu_012083fc_27974cuda3std3__45__cpo3endE:
	.zero		1
	.type		_ZN39_INTERNAL_9ff13d56_4_k_cu_012083fc_27974cuda3std3__419piecewise_constructE,@object
	.size		_ZN39_INTERNAL_9ff13d56_4_k_cu_012083fc_27974cuda3std3__419piecewise_constructE,(_ZN39_INTERNAL_9ff13d56_4_k_cu_012083fc_27974cuda3std3__45__cpo4cendE - _ZN39_INTERNAL_9ff13d56_4_k_cu_012083fc_27974cuda3std3__419piecewise_constructE)
_ZN39_INTERNAL_9ff13d56_4_k_cu_012083fc_27974cuda3std3__419piecewise_constructE:
	.zero		1
	.type		_ZN39_INTERNAL_9ff13d56_4_k_cu_012083fc_27974cuda3std3__45__cpo4cendE,@object
	.size		_ZN39_INTERNAL_9ff13d56_4_k_cu_012083fc_27974cuda3std3__45__cpo4cendE,(_ZN39_INTERNAL_9ff13d56_4_k_cu_012083fc_27974cuda3std6ranges3__45__cpo4swapE - _ZN39_INTERNAL_9ff13d56_4_k_cu_012083fc_27974cuda3std3__45__cpo4cendE)
_ZN39_INTERNAL_9ff13d56_4_k_cu_012083fc_27974cuda3std3__45__cpo4cendE:
	.zero		1
	.type		_ZN39_INTERNAL_9ff13d56_4_k_cu_012083fc_27974cuda3std6ranges3__45__cpo4swapE,@object
	.size		_ZN39_INTERNAL_9ff13d56_4_k_cu_012083fc_27974cuda3std6ranges3__45__cpo4swapE,(.L_7 - _ZN39_INTERNAL_9ff13d56_4_k_cu_012083fc_27974cuda3std6ranges3__45__cpo4swapE)
_ZN39_INTERNAL_9ff13d56_4_k_cu_012083fc_27974cuda3std6ranges3__45__cpo4swapE:
	.zero		1
.L_7:


//--------------------- .nv.constant0._ZN7cutlass13device_kernelINS_4conv6kernel13ConvUniversalINS1_16ConvProblemShapeILNS1_8OperatorE2ELi2EEENS1_10collective14CollectiveConvINS1_46MainloopSm90TmaGmmaWarpSpecializedImplicitGemmILS5_2ELi11ELi2EN4cute5tupleIJNSA_1CILi1EEESD_SD_EEENS1_36KernelImplicitTmaWarpSpecializedSm90ELi1EEENSB_IJNSC_ILi256EEENSB_IJNSC_ILi64EEEEEENSB_IJNSC_ILi32EEEEEEEEENS_10bfloat16_tESN_NSA_8TiledMMAINSA_8MMA_AtomIJNSA_4SM904GMMA27MMA_64x64x16_F32BF16BF16_SSILNSR_5MajorE1ELST_1ELNSR_7ScaleInE1ELSU_1EEEEEENSA_6LayoutISE_NSB_IJNSC_ILi0EEESY_SY_EEEEENSB_IJNSA_10UnderscoreES11_S11_EEEEENS7_6detail26Sm90ImplicitGemmTileTraitsINSA_13SM90_TMA_LOADENSA_14ComposedLayoutINSA_7SwizzleILi3ELi4ELi3EEENSA_18smem_ptr_flag_bitsILi16EEENSX_INSB_IJNSB_IJSI_NSC_ILi4EEEEEENSB_IJNSC_ILi8EEES1C_EEENSB_IJSD_NSC_ILi11EEEEEEEEENSB_IJNSB_IJSD_NSC_ILi2048EEEEEENSB_IJSI_NSC_ILi512EEEEEENSB_IJSY_NSC_ILi8192EEEEEEEEEEEEEvEENS15_INSA_20SM90_TMA_LOAD_IM2COLENS17_IS19_S1B_NSX_INSB_IJNSB_IJSI_SD_EEES1F_S1H_EEENSB_IJNSB_IJSD_SY_EEES1M_NSB_IJSY_S1J_EEEEEEEEEEvEEEENS_8epilogue10collective6detail29Sm90TmaWarpSpecializedAdapterINS24_15DefaultEpilogueISN_NSB_IJlNSB_IJSD_llEEESY_EEES29_NS23_6thread17LinearCombinationISN_Li1EffLNS2A_9ScaleType4KindE0ELNS_15FloatRoundStyleE2ESN_EENS_4gemm15EpilogueDefaultEEEEEvvEEEEvNT_6ParamsE --------------------------
	.section	.nv.constant0._ZN7cutlass13device_kernelINS_4conv6kernel13ConvUniversalINS1_16ConvProblemShapeILNS1_8OperatorE2ELi2EEENS1_10collective14CollectiveConvINS1_46MainloopSm90TmaGmmaWarpSpecializedImplicitGemmILS5_2ELi11ELi2EN4cute5tupleIJNSA_1CILi1EEESD_SD_EEENS1_36KernelImplicitTmaWarpSpecializedSm90ELi1EEENSB_IJNSC_ILi256EEENSB_IJNSC_ILi64EEEEEENSB_IJNSC_ILi32EEEEEEEEENS_10bfloat16_tESN_NSA_8TiledMMAINSA_8MMA_AtomIJNSA_4SM904GMMA27MMA_64x64x16_F32BF16BF16_SSILNSR_5MajorE1ELST_1ELNSR_7ScaleInE1ELSU_1EEEEEENSA_6LayoutISE_NSB_IJNSC_ILi0EEESY_SY_EEEEENSB_IJNSA_10UnderscoreES11_S11_EEEEENS7_6detail26Sm90ImplicitGemmTileTraitsINSA_13SM90_TMA_LOADENSA_14ComposedLayoutINSA_7SwizzleILi3ELi4ELi3EEENSA_18smem_ptr_flag_bitsILi16EEENSX_INSB_IJNSB_IJSI_NSC_ILi4EEEEEENSB_IJNSC_ILi8EEES1C_EEENSB_IJSD_NSC_ILi11EEEEEEEEENSB_IJNSB_IJSD_NSC_ILi2048EEEEEENSB_IJSI_NSC_ILi512EEEEEENSB_IJSY_NSC_ILi8192EEEEEEEEEEEEEvEENS15_INSA_20SM90_TMA_LOAD_IM2COLENS17_IS19_S1B_NSX_INSB_IJNSB_IJSI_SD_EEES1F_S1H_EEENSB_IJNSB_IJSD_SY_EEES1M_NSB_IJSY_S1J_EEEEEEEEEEvEEEENS_8epilogue10collective6detail29Sm90TmaWarpSpecializedAdapterINS24_15DefaultEpilogueISN_NSB_IJlNSB_IJSD_llEEESY_EEES29_NS23_6thread17LinearCombinationISN_Li1EffLNS2A_9ScaleType4KindE0ELNS_15FloatRoundStyleE2ESN_EENS_4gemm15EpilogueDefaultEEEEEvvEEEEvNT_6ParamsE,"a",@progbits
	.sectionflags	@""
	.align	4
.nv.constant0._ZN7cutlass13device_kernelINS_4conv6kernel13ConvUniversalINS1_16ConvProblemShapeILNS1_8OperatorE2ELi2EEENS1_10collective14CollectiveConvINS1_46MainloopSm90TmaGmmaWarpSpecializedImplicitGemmILS5_2ELi11ELi2EN4cute5tupleIJNSA_1CILi1EEESD_SD_EEENS1_36KernelImplicitTmaWarpSpecializedSm90ELi1EEENSB_IJNSC_ILi256EEENSB_IJNSC_ILi64EEEEEENSB_IJNSC_ILi32EEEEEEEEENS_10bfloat16_tESN_NSA_8TiledMMAINSA_8MMA_AtomIJNSA_4SM904GMMA27MMA_64x64x16_F32BF16BF16_SSILNSR_5MajorE1ELST_1ELNSR_7ScaleInE1ELSU_1EEEEEENSA_6LayoutISE_NSB_IJNSC_ILi0EEESY_SY_EEEEENSB_IJNSA_10UnderscoreES11_S11_EEEEENS7_6detail26Sm90ImplicitGemmTileTraitsINSA_13SM90_TMA_LOADENSA_14ComposedLayoutINSA_7SwizzleILi3ELi4ELi3EEENSA_18smem_ptr_flag_bitsILi16EEENSX_INSB_IJNSB_IJSI_NSC_ILi4EEEEEENSB_IJNSC_ILi8EEES1C_EEENSB_IJSD_NSC_ILi11EEEEEEEEENSB_IJNSB_IJSD_NSC_ILi2048EEEEEENSB_IJSI_NSC_ILi512EEEEEENSB_IJSY_NSC_ILi8192EEEEEEEEEEEEEvEENS15_INSA_20SM90_TMA_LOAD_IM2COLENS17_IS19_S1B_NSX_INSB_IJNSB_IJSI_SD_EEES1F_S1H_EEENSB_IJNSB_IJSD_SY_EEES1M_NSB_IJSY_S1J_EEEEEEEEEEvEEEENS_8epilogue10collective6detail29Sm90TmaWarpSpecializedAdapterINS24_15DefaultEpilogueISN_NSB_IJlNSB_IJSD_llEEESY_EEES29_NS23_6thread17LinearCombinationISN_Li1EffLNS2A_9ScaleType4KindE0ELNS_15FloatRoundStyleE2ESN_EENS_4gemm15EpilogueDefaultEEEEEvvEEEEvNT_6ParamsE:
	.zero		1536


//--------------------- SYMBOLS --------------------------

	.type		.nv.reservedSmem.offset0,@object
	.size		.nv.reservedSmem.offset0,0x4
